//
// Generated by NVIDIA NVVM Compiler
//
// Compiler Build ID: CL-36424714
// Cuda compilation tools, release 13.0, V13.0.88
// Based on NVVM 20.0.0
//

.version 9.0
.target sm_100
.address_size 64

	// .globl	ring_allreduce_f32
.extern .shared .align 16 .b8 shared_data[];
.extern .shared .align 16 .b8 shared_mem[];

.visible .entry ring_allreduce_f32(
	.param .u64 .ptr .align 1 ring_allreduce_f32_param_0,
	.param .u64 .ptr .align 1 ring_allreduce_f32_param_1,
	.param .u32 ring_allreduce_f32_param_2,
	.param .u32 ring_allreduce_f32_param_3,
	.param .u32 ring_allreduce_f32_param_4,
	.param .u32 ring_allreduce_f32_param_5
)
{
	.reg .pred 	%p<31>;
	.reg .b32 	%r<94>;
	.reg .b32 	%f<34>;
	.reg .b64 	%rd<10>;

	ld.param.u64 	%rd5, [ring_allreduce_f32_param_0];
	ld.param.u64 	%rd4, [ring_allreduce_f32_param_1];
	ld.param.u32 	%r50, [ring_allreduce_f32_param_2];
	ld.param.u32 	%r47, [ring_allreduce_f32_param_3];
	ld.param.u32 	%r48, [ring_allreduce_f32_param_4];
	ld.param.u32 	%r49, [ring_allreduce_f32_param_5];
	cvta.to.global.u64 	%rd1, %rd5;
	mov.u32 	%r51, %ctaid.x;
	mov.u32 	%r52, %ntid.x;
	mov.u32 	%r53, %tid.x;
	mad.lo.s32 	%r54, %r51, %r52, %r53;
	mul.lo.s32 	%r55, %r49, %r50;
	add.s32 	%r56, %r55, %r50;
	mov.u32 	%r57, %nctaid.x;
	mul.lo.s32 	%r58, %r57, %r52;
	min.u32 	%r59, %r56, %r58;
	add.s32 	%r1, %r54, %r55;
	setp.ge.s32 	%p1, %r1, %r59;
	@%p1 bra 	$L__BB0_56;
	add.s32 	%r2, %r48, -1;
	setp.lt.s32 	%p2, %r48, 2;
	@%p2 bra 	$L__BB0_55;
	add.s32 	%r3, %r48, %r47;
	mul.wide.s32 	%rd6, %r1, 4;
	add.s64 	%rd2, %rd1, %rd6;
	cvta.to.global.u64 	%rd7, %rd4;
	add.s64 	%rd3, %rd7, %rd6;
	add.s32 	%r4, %r48, -2;
	and.b32  	%r5, %r2, 3;
	setp.lt.u32 	%p3, %r4, 3;
	mov.b32 	%r81, 0;
	@%p3 bra 	$L__BB0_21;
	and.b32  	%r81, %r2, -4;
	neg.s32 	%r85, %r81;
	add.s32 	%r84, %r3, -2;
$L__BB0_4:
	add.s32 	%r61, %r84, 2;
	rem.s32 	%r62, %r61, %r48;
	add.s32 	%r63, %r84, 1;
	rem.s32 	%r20, %r63, %r48;
	setp.ne.s32 	%p4, %r49, %r62;
	@%p4 bra 	$L__BB0_6;
	ld.global.f32 	%f1, [%rd2];
	st.global.f32 	[%rd3], %f1;
$L__BB0_6:
	bar.sync 	0;
	setp.ne.s32 	%p5, %r49, %r20;
	@%p5 bra 	$L__BB0_8;
	ld.global.f32 	%f2, [%rd3];
	ld.global.f32 	%f3, [%rd2];
	add.f32 	%f4, %f2, %f3;
	st.global.f32 	[%rd2], %f4;
$L__BB0_8:
	setp.ne.s32 	%p6, %r49, %r20;
	bar.sync 	0;
	rem.s32 	%r21, %r84, %r48;
	@%p6 bra 	$L__BB0_10;
	ld.global.f32 	%f5, [%rd2];
	st.global.f32 	[%rd3], %f5;
$L__BB0_10:
	bar.sync 	0;
	setp.ne.s32 	%p7, %r49, %r21;
	@%p7 bra 	$L__BB0_12;
	ld.global.f32 	%f6, [%rd3];
	ld.global.f32 	%f7, [%rd2];
	add.f32 	%f8, %f6, %f7;
	st.global.f32 	[%rd2], %f8;
$L__BB0_12:
	setp.ne.s32 	%p8, %r49, %r21;
	bar.sync 	0;
	add.s32 	%r64, %r84, -1;
	rem.s32 	%r22, %r64, %r48;
	@%p8 bra 	$L__BB0_14;
	ld.global.f32 	%f9, [%rd2];
	st.global.f32 	[%rd3], %f9;
$L__BB0_14:
	bar.sync 	0;
	setp.ne.s32 	%p9, %r49, %r22;
	@%p9 bra 	$L__BB0_16;
	ld.global.f32 	%f10, [%rd3];
	ld.global.f32 	%f11, [%rd2];
	add.f32 	%f12, %f10, %f11;
	st.global.f32 	[%rd2], %f12;
$L__BB0_16:
	setp.ne.s32 	%p10, %r49, %r22;
	bar.sync 	0;
	@%p10 bra 	$L__BB0_18;
	ld.global.f32 	%f13, [%rd2];
	st.global.f32 	[%rd3], %f13;
$L__BB0_18:
	bar.sync 	0;
	add.s32 	%r65, %r84, -2;
	rem.s32 	%r66, %r65, %r48;
	setp.ne.s32 	%p11, %r49, %r66;
	@%p11 bra 	$L__BB0_20;
	ld.global.f32 	%f14, [%rd3];
	ld.global.f32 	%f15, [%rd2];
	add.f32 	%f16, %f14, %f15;
	st.global.f32 	[%rd2], %f16;
$L__BB0_20:
	bar.sync 	0;
	add.s32 	%r85, %r85, 4;
	add.s32 	%r84, %r84, -4;
	setp.eq.s32 	%p12, %r85, 0;
	@%p12 bra 	$L__BB0_21;
	bra.uni 	$L__BB0_4;
$L__BB0_21:
	setp.eq.s32 	%p13, %r5, 0;
	@%p13 bra 	$L__BB0_28;
	sub.s32 	%r83, %r3, %r81;
	neg.s32 	%r82, %r5;
$L__BB0_23:
	.pragma "nounroll";
	add.s32 	%r14, %r83, -1;
	rem.s32 	%r67, %r83, %r48;
	setp.ne.s32 	%p14, %r49, %r67;
	@%p14 bra 	$L__BB0_25;
	ld.global.f32 	%f17, [%rd2];
	st.global.f32 	[%rd3], %f17;
$L__BB0_25:
	bar.sync 	0;
	rem.s32 	%r68, %r14, %r48;
	setp.ne.s32 	%p15, %r49, %r68;
	@%p15 bra 	$L__BB0_27;
	ld.global.f32 	%f18, [%rd3];
	ld.global.f32 	%f19, [%rd2];
	add.f32 	%f20, %f18, %f19;
	st.global.f32 	[%rd2], %f20;
$L__BB0_27:
	bar.sync 	0;
	add.s32 	%r82, %r82, 1;
	setp.ne.s32 	%p16, %r82, 0;
	mov.u32 	%r83, %r14;
	@%p16 bra 	$L__BB0_23;
$L__BB0_28:
	setp.lt.u32 	%p17, %r4, 3;
	mov.b32 	%r92, 0;
	mov.u32 	%r90, %r92;
	@%p17 bra 	$L__BB0_48;
	add.s32 	%r88, %r3, -1;
	and.b32  	%r90, %r2, -4;
	neg.s32 	%r86, %r90;
	mov.b32 	%r87, -1;
$L__BB0_30:
	add.s32 	%r72, %r88, 2;
	rem.s32 	%r73, %r72, %r48;
	add.s32 	%r74, %r88, 1;
	rem.s32 	%r28, %r74, %r48;
	setp.ne.s32 	%p18, %r49, %r73;
	@%p18 bra 	$L__BB0_32;
	ld.global.f32 	%f21, [%rd2];
	st.global.f32 	[%rd3], %f21;
$L__BB0_32:
	bar.sync 	0;
	setp.ne.s32 	%p19, %r49, %r28;
	@%p19 bra 	$L__BB0_34;
	ld.global.f32 	%f22, [%rd3];
	st.global.f32 	[%rd2], %f22;
$L__BB0_34:
	setp.ne.s32 	%p20, %r49, %r28;
	bar.sync 	0;
	rem.s32 	%r29, %r88, %r48;
	@%p20 bra 	$L__BB0_36;
	ld.global.f32 	%f23, [%rd2];
	st.global.f32 	[%rd3], %f23;
$L__BB0_36:
	bar.sync 	0;
	setp.ne.s32 	%p21, %r49, %r29;
	@%p21 bra 	$L__BB0_38;
	ld.global.f32 	%f24, [%rd3];
	st.global.f32 	[%rd2], %f24;
$L__BB0_38:
	setp.ne.s32 	%p22, %r49, %r29;
	bar.sync 	0;
	add.s32 	%r75, %r88, -1;
	rem.s32 	%r30, %r75, %r48;
	@%p22 bra 	$L__BB0_40;
	ld.global.f32 	%f25, [%rd2];
	st.global.f32 	[%rd3], %f25;
$L__BB0_40:
	bar.sync 	0;
	setp.ne.s32 	%p23, %r49, %r30;
	@%p23 bra 	$L__BB0_42;
	ld.global.f32 	%f26, [%rd3];
	st.global.f32 	[%rd2], %f26;
$L__BB0_42:
	setp.ne.s32 	%p24, %r49, %r30;
	bar.sync 	0;
	@%p24 bra 	$L__BB0_44;
	ld.global.f32 	%f27, [%rd2];
	st.global.f32 	[%rd3], %f27;
$L__BB0_44:
	bar.sync 	0;
	add.s32 	%r76, %r88, -2;
	rem.s32 	%r77, %r76, %r48;
	setp.ne.s32 	%p25, %r49, %r77;
	@%p25 bra 	$L__BB0_46;
	ld.global.f32 	%f28, [%rd3];
	st.global.f32 	[%rd2], %f28;
$L__BB0_46:
	bar.sync 	0;
	add.s32 	%r88, %r88, -4;
	add.s32 	%r87, %r87, -4;
	add.s32 	%r86, %r86, 4;
	setp.ne.s32 	%p26, %r86, 0;
	@%p26 bra 	$L__BB0_30;
	add.s32 	%r92, %r87, 1;
$L__BB0_48:
	setp.eq.s32 	%p27, %r5, 0;
	@%p27 bra 	$L__BB0_55;
	neg.s32 	%r91, %r5;
	add.s32 	%r39, %r3, 1;
$L__BB0_50:
	.pragma "nounroll";
	add.s32 	%r78, %r39, %r92;
	rem.s32 	%r79, %r78, %r48;
	add.s32 	%r43, %r3, %r92;
	setp.ne.s32 	%p28, %r49, %r79;
	@%p28 bra 	$L__BB0_52;
	ld.global.f32 	%f29, [%rd2];
	st.global.f32 	[%rd3], %f29;
$L__BB0_52:
	bar.sync 	0;
	rem.s32 	%r80, %r43, %r48;
	setp.ne.s32 	%p29, %r49, %r80;
	@%p29 bra 	$L__BB0_54;
	ld.global.f32 	%f30, [%rd3];
	st.global.f32 	[%rd2], %f30;
$L__BB0_54:
	bar.sync 	0;
	add.s32 	%r44, %r90, 1;
	not.b32 	%r92, %r90;
	add.s32 	%r91, %r91, 1;
	setp.ne.s32 	%p30, %r91, 0;
	mov.u32 	%r90, %r44;
	@%p30 bra 	$L__BB0_50;
$L__BB0_55:
	mul.wide.s32 	%rd8, %r1, 4;
	add.s64 	%rd9, %rd1, %rd8;
	ld.global.f32 	%f31, [%rd9];
	cvt.rn.f32.s32 	%f32, %r48;
	div.rn.f32 	%f33, %f31, %f32;
	st.global.f32 	[%rd9], %f33;
$L__BB0_56:
	ret;

}
	// .globl	tree_allreduce_f32
.visible .entry tree_allreduce_f32(
	.param .u64 .ptr .align 1 tree_allreduce_f32_param_0,
	.param .u64 .ptr .align 1 tree_allreduce_f32_param_1,
	.param .u32 tree_allreduce_f32_param_2,
	.param .u32 tree_allreduce_f32_param_3,
	.param .u32 tree_allreduce_f32_param_4
)
{
	.reg .pred 	%p<31>;
	.reg .b32 	%r<104>;
	.reg .b32 	%f<42>;
	.reg .b64 	%rd<32>;

	ld.param.u64 	%rd9, [tree_allreduce_f32_param_0];
	ld.param.u64 	%rd10, [tree_allreduce_f32_param_1];
	ld.param.u32 	%r31, [tree_allreduce_f32_param_2];
	ld.param.u32 	%r32, [tree_allreduce_f32_param_4];
	cvta.to.global.u64 	%rd1, %rd10;
	cvta.to.global.u64 	%rd11, %rd9;
	mov.u32 	%r1, %tid.x;
	mov.u32 	%r2, %ctaid.x;
	mov.u32 	%r3, %ntid.x;
	mad.lo.s32 	%r4, %r2, %r3, %r1;
	setp.ge.s32 	%p1, %r4, %r31;
	mul.wide.s32 	%rd12, %r4, 4;
	add.s64 	%rd2, %rd11, %rd12;
	shl.b32 	%r33, %r1, 2;
	mov.u32 	%r34, shared_data;
	add.s32 	%r5, %r34, %r33;
	@%p1 bra 	$L__BB1_2;
	ld.global.f32 	%f9, [%rd2];
	st.shared.f32 	[%r5], %f9;
	bra.uni 	$L__BB1_3;
$L__BB1_2:
	mov.b32 	%r35, 0;
	st.shared.u32 	[%r5], %r35;
$L__BB1_3:
	bar.sync 	0;
	setp.lt.u32 	%p2, %r3, 2;
	@%p2 bra 	$L__BB1_8;
	mov.u32 	%r96, %r3;
$L__BB1_5:
	shr.u32 	%r7, %r96, 1;
	setp.ge.u32 	%p3, %r1, %r7;
	add.s32 	%r36, %r7, %r4;
	setp.ge.s32 	%p4, %r36, %r31;
	or.pred  	%p5, %p3, %p4;
	@%p5 bra 	$L__BB1_7;
	shl.b32 	%r37, %r7, 2;
	add.s32 	%r38, %r5, %r37;
	ld.shared.f32 	%f10, [%r38];
	ld.shared.f32 	%f11, [%r5];
	add.f32 	%f12, %f10, %f11;
	st.shared.f32 	[%r5], %f12;
$L__BB1_7:
	bar.sync 	0;
	setp.gt.u32 	%p6, %r96, 3;
	mov.u32 	%r96, %r7;
	@%p6 bra 	$L__BB1_5;
$L__BB1_8:
	setp.ne.s32 	%p7, %r1, 0;
	@%p7 bra 	$L__BB1_10;
	ld.shared.f32 	%f13, [shared_data];
	mul.wide.u32 	%rd13, %r2, 4;
	add.s64 	%rd14, %rd1, %rd13;
	st.global.f32 	[%rd14], %f13;
$L__BB1_10:
	// begin inline asm
	mov.u32 %r39, %envreg2;
	// end inline asm
	cvt.u64.u32 	%rd15, %r39;
	// begin inline asm
	mov.u32 %r40, %envreg1;
	// end inline asm
	cvt.u64.u32 	%rd16, %r40;
	shl.b64 	%rd17, %rd16, 32;
	or.b64  	%rd3, %rd17, %rd15;
	setp.ne.s64 	%p8, %rd3, 0;
	@%p8 bra 	$L__BB1_12;
	// begin inline asm
	trap;
	// end inline asm
$L__BB1_12:
	add.s64 	%rd4, %rd3, 4;
	barrier.sync 	0;
	mov.u32 	%r41, %tid.y;
	add.s32 	%r42, %r1, %r41;
	mov.u32 	%r43, %tid.z;
	or.b32  	%r8, %r42, %r43;
	setp.ne.s32 	%p9, %r8, 0;
	@%p9 bra 	$L__BB1_15;
	mov.u32 	%r46, %nctaid.x;
	mov.u32 	%r47, %nctaid.y;
	mul.lo.s32 	%r48, %r46, %r47;
	mov.u32 	%r49, %nctaid.z;
	mul.lo.s32 	%r50, %r48, %r49;
	mov.u32 	%r51, %ctaid.y;
	add.s32 	%r52, %r2, %r51;
	mov.u32 	%r53, %ctaid.z;
	neg.s32 	%r54, %r53;
	setp.eq.s32 	%p10, %r52, %r54;
	sub.s32 	%r55, -2147483647, %r50;
	selp.b32 	%r45, %r55, 1, %p10;
	// begin inline asm
	atom.add.release.gpu.u32 %r44,[%rd4],%r45;
	// end inline asm
$L__BB1_14:
	// begin inline asm
	ld.acquire.gpu.u32 %r56,[%rd4];
	// end inline asm
	xor.b32  	%r57, %r56, %r44;
	setp.gt.s32 	%p11, %r57, -1;
	@%p11 bra 	$L__BB1_14;
$L__BB1_15:
	barrier.sync 	0;
	setp.ne.s32 	%p12, %r2, 0;
	mov.u32 	%r58, %nctaid.x;
	setp.ge.u32 	%p13, %r1, %r58;
	or.pred  	%p14, %p12, %p13;
	@%p14 bra 	$L__BB1_24;
	add.s32 	%r60, %r1, %r3;
	max.u32 	%r61, %r58, %r60;
	setp.lt.u32 	%p15, %r60, %r58;
	selp.u32 	%r62, 1, 0, %p15;
	add.s32 	%r63, %r60, %r62;
	sub.s32 	%r64, %r61, %r63;
	div.u32 	%r65, %r64, %r3;
	add.s32 	%r11, %r65, %r62;
	and.b32  	%r66, %r11, 3;
	setp.eq.s32 	%p16, %r66, 3;
	mov.f32 	%f41, 0f00000000;
	mov.u32 	%r99, %r1;
	@%p16 bra 	$L__BB1_19;
	mul.wide.u32 	%rd20, %r1, 4;
	add.s64 	%rd31, %rd1, %rd20;
	mul.wide.u32 	%rd6, %r3, 4;
	add.s32 	%r67, %r11, 1;
	and.b32  	%r68, %r67, 3;
	neg.s32 	%r97, %r68;
	mov.f32 	%f41, 0f00000000;
	mov.u32 	%r99, %r1;
$L__BB1_18:
	.pragma "nounroll";
	ld.global.f32 	%f17, [%rd31];
	add.f32 	%f41, %f41, %f17;
	add.s32 	%r99, %r99, %r3;
	add.s64 	%rd31, %rd31, %rd6;
	add.s32 	%r97, %r97, 1;
	setp.ne.s32 	%p17, %r97, 0;
	@%p17 bra 	$L__BB1_18;
$L__BB1_19:
	setp.lt.u32 	%p18, %r11, 3;
	@%p18 bra 	$L__BB1_22;
	shl.b32 	%r69, %r3, 1;
	add.s32 	%r102, %r99, %r69;
	shl.b32 	%r19, %r3, 2;
	mad.lo.s32 	%r101, %r3, 3, %r99;
	add.s32 	%r100, %r3, %r99;
$L__BB1_21:
	mul.wide.u32 	%rd21, %r99, 4;
	add.s64 	%rd22, %rd1, %rd21;
	ld.global.f32 	%f18, [%rd22];
	add.f32 	%f19, %f41, %f18;
	add.s32 	%r70, %r99, %r3;
	mul.wide.u32 	%rd23, %r100, 4;
	add.s64 	%rd24, %rd1, %rd23;
	ld.global.f32 	%f20, [%rd24];
	add.f32 	%f21, %f19, %f20;
	add.s32 	%r71, %r70, %r3;
	mul.wide.u32 	%rd25, %r102, 4;
	add.s64 	%rd26, %rd1, %rd25;
	ld.global.f32 	%f22, [%rd26];
	add.f32 	%f23, %f21, %f22;
	add.s32 	%r72, %r71, %r3;
	mul.wide.u32 	%rd27, %r101, 4;
	add.s64 	%rd28, %rd1, %rd27;
	ld.global.f32 	%f24, [%rd28];
	add.f32 	%f41, %f23, %f24;
	add.s32 	%r99, %r72, %r3;
	add.s32 	%r102, %r102, %r19;
	add.s32 	%r101, %r101, %r19;
	add.s32 	%r100, %r100, %r19;
	setp.lt.u32 	%p19, %r99, %r58;
	@%p19 bra 	$L__BB1_21;
$L__BB1_22:
	setp.ne.s32 	%p20, %r1, 0;
	mov.b32 	%r73, %f41;
	shfl.sync.down.b32	%r74|%p21, %r73, 16, 31, -1;
	mov.b32 	%f25, %r74;
	add.f32 	%f26, %f41, %f25;
	mov.b32 	%r75, %f26;
	shfl.sync.down.b32	%r76|%p22, %r75, 8, 31, -1;
	mov.b32 	%f27, %r76;
	add.f32 	%f28, %f26, %f27;
	mov.b32 	%r77, %f28;
	shfl.sync.down.b32	%r78|%p23, %r77, 4, 31, -1;
	mov.b32 	%f29, %r78;
	add.f32 	%f30, %f28, %f29;
	mov.b32 	%r79, %f30;
	shfl.sync.down.b32	%r80|%p24, %r79, 2, 31, -1;
	mov.b32 	%f31, %r80;
	add.f32 	%f32, %f30, %f31;
	mov.b32 	%r81, %f32;
	shfl.sync.down.b32	%r82|%p25, %r81, 1, 31, -1;
	mov.b32 	%f33, %r82;
	add.f32 	%f8, %f32, %f33;
	@%p20 bra 	$L__BB1_24;
	cvt.rn.f32.s32 	%f34, %r32;
	div.rn.f32 	%f35, %f8, %f34;
	st.global.f32 	[%rd1], %f35;
$L__BB1_24:
	setp.ne.s64 	%p26, %rd3, 0;
	@%p26 bra 	$L__BB1_26;
	// begin inline asm
	trap;
	// end inline asm
$L__BB1_26:
	setp.ne.s32 	%p27, %r8, 0;
	barrier.sync 	0;
	@%p27 bra 	$L__BB1_29;
	mov.u32 	%r85, %nctaid.y;
	mul.lo.s32 	%r86, %r58, %r85;
	mov.u32 	%r87, %nctaid.z;
	mul.lo.s32 	%r88, %r86, %r87;
	mov.u32 	%r89, %ctaid.y;
	add.s32 	%r90, %r2, %r89;
	mov.u32 	%r91, %ctaid.z;
	neg.s32 	%r92, %r91;
	setp.eq.s32 	%p28, %r90, %r92;
	sub.s32 	%r93, -2147483647, %r88;
	selp.b32 	%r84, %r93, 1, %p28;
	// begin inline asm
	atom.add.release.gpu.u32 %r83,[%rd4],%r84;
	// end inline asm
$L__BB1_28:
	// begin inline asm
	ld.acquire.gpu.u32 %r94,[%rd4];
	// end inline asm
	xor.b32  	%r95, %r94, %r83;
	setp.gt.s32 	%p29, %r95, -1;
	@%p29 bra 	$L__BB1_28;
$L__BB1_29:
	setp.ge.s32 	%p30, %r4, %r31;
	barrier.sync 	0;
	@%p30 bra 	$L__BB1_31;
	ld.global.f32 	%f36, [%rd1];
	st.global.f32 	[%rd2], %f36;
$L__BB1_31:
	ret;

}
	// .globl	compress_gradients_topk_f32
.visible .entry compress_gradients_topk_f32(
	.param .u64 .ptr .align 1 compress_gradients_topk_f32_param_0,
	.param .u64 .ptr .align 1 compress_gradients_topk_f32_param_1,
	.param .u64 .ptr .align 1 compress_gradients_topk_f32_param_2,
	.param .u64 .ptr .align 1 compress_gradients_topk_f32_param_3,
	.param .u32 compress_gradients_topk_f32_param_4,
	.param .u32 compress_gradients_topk_f32_param_5,
	.param .f32 compress_gradients_topk_f32_param_6
)
{
	.reg .pred 	%p<16>;
	.reg .b32 	%r<39>;
	.reg .b32 	%f<19>;
	.reg .b64 	%rd<21>;

	ld.param.u64 	%rd5, [compress_gradients_topk_f32_param_0];
	ld.param.u64 	%rd3, [compress_gradients_topk_f32_param_1];
	ld.param.u64 	%rd4, [compress_gradients_topk_f32_param_2];
	ld.param.u64 	%rd6, [compress_gradients_topk_f32_param_3];
	ld.param.u32 	%r17, [compress_gradients_topk_f32_param_4];
	ld.param.u32 	%r18, [compress_gradients_topk_f32_param_5];
	ld.param.f32 	%f7, [compress_gradients_topk_f32_param_6];
	cvta.to.global.u64 	%rd1, %rd6;
	cvta.to.global.u64 	%rd2, %rd5;
	mov.u32 	%r1, %ntid.x;
	mov.u32 	%r2, %tid.x;
	mov.u32 	%r3, %ctaid.x;
	mad.lo.s32 	%r4, %r3, %r1, %r2;
	setp.ge.s32 	%p1, %r4, %r17;
	mov.f32 	%f18, 0f00000000;
	@%p1 bra 	$L__BB2_2;
	mul.wide.s32 	%rd7, %r4, 4;
	add.s64 	%rd8, %rd2, %rd7;
	ld.global.nc.f32 	%f9, [%rd8];
	add.s64 	%rd9, %rd1, %rd7;
	ld.global.f32 	%f10, [%rd9];
	fma.rn.f32 	%f18, %f7, %f10, %f9;
$L__BB2_2:
	shl.b32 	%r19, %r1, 2;
	mov.u32 	%r20, shared_mem;
	add.s32 	%r5, %r20, %r19;
	abs.f32 	%f11, %f18;
	shl.b32 	%r21, %r2, 2;
	add.s32 	%r6, %r20, %r21;
	st.shared.f32 	[%r6], %f11;
	add.s32 	%r7, %r5, %r21;
	st.shared.u32 	[%r7], %r4;
	bar.sync 	0;
	setp.lt.u32 	%p2, %r1, 2;
	@%p2 bra 	$L__BB2_13;
	mov.b32 	%r37, 2;
$L__BB2_4:
	and.b32  	%r9, %r37, %r2;
	mov.u32 	%r38, %r37;
$L__BB2_5:
	mov.u32 	%r10, %r38;
	shr.u32 	%r38, %r10, 1;
	xor.b32  	%r12, %r38, %r2;
	setp.le.u32 	%p3, %r12, %r2;
	@%p3 bra 	$L__BB2_11;
	setp.ne.s32 	%p4, %r9, 0;
	@%p4 bra 	$L__BB2_9;
	ld.shared.f32 	%f3, [%r6];
	shl.b32 	%r29, %r12, 2;
	add.s32 	%r13, %r20, %r29;
	ld.shared.f32 	%f4, [%r13];
	setp.geu.f32 	%p6, %f3, %f4;
	@%p6 bra 	$L__BB2_11;
	st.shared.f32 	[%r6], %f4;
	st.shared.f32 	[%r13], %f3;
	ld.shared.u32 	%r31, [%r7];
	add.s32 	%r33, %r5, %r29;
	ld.shared.u32 	%r34, [%r33];
	st.shared.u32 	[%r7], %r34;
	st.shared.u32 	[%r33], %r31;
	bra.uni 	$L__BB2_11;
$L__BB2_9:
	ld.shared.f32 	%f5, [%r6];
	shl.b32 	%r23, %r12, 2;
	add.s32 	%r14, %r20, %r23;
	ld.shared.f32 	%f6, [%r14];
	setp.leu.f32 	%p5, %f5, %f6;
	@%p5 bra 	$L__BB2_11;
	st.shared.f32 	[%r6], %f6;
	st.shared.f32 	[%r14], %f5;
	ld.shared.u32 	%r25, [%r7];
	add.s32 	%r27, %r5, %r23;
	ld.shared.u32 	%r28, [%r27];
	st.shared.u32 	[%r7], %r28;
	st.shared.u32 	[%r27], %r25;
$L__BB2_11:
	bar.sync 	0;
	setp.gt.u32 	%p7, %r10, 3;
	@%p7 bra 	$L__BB2_5;
	shl.b32 	%r37, %r37, 1;
	setp.le.u32 	%p8, %r37, %r1;
	@%p8 bra 	$L__BB2_4;
$L__BB2_13:
	setp.ge.s32 	%p9, %r4, %r17;
	setp.ge.s32 	%p10, %r2, %r18;
	or.pred  	%p11, %p9, %p10;
	@%p11 bra 	$L__BB2_16;
	ld.shared.u32 	%r16, [%r7];
	setp.ge.s32 	%p12, %r16, %r17;
	@%p12 bra 	$L__BB2_16;
	mul.wide.s32 	%rd10, %r16, 4;
	add.s64 	%rd11, %rd2, %rd10;
	ld.global.nc.f32 	%f12, [%rd11];
	add.s64 	%rd12, %rd1, %rd10;
	ld.global.f32 	%f13, [%rd12];
	fma.rn.f32 	%f14, %f7, %f13, %f12;
	mad.lo.s32 	%r35, %r18, %r3, %r2;
	cvta.to.global.u64 	%rd13, %rd3;
	mul.wide.u32 	%rd14, %r35, 4;
	add.s64 	%rd15, %rd13, %rd14;
	st.global.f32 	[%rd15], %f14;
	cvta.to.global.u64 	%rd16, %rd4;
	add.s64 	%rd17, %rd16, %rd14;
	st.global.u32 	[%rd17], %r16;
	mov.b32 	%r36, 0;
	st.global.u32 	[%rd12], %r36;
$L__BB2_16:
	setp.ge.s32 	%p13, %r4, %r17;
	setp.lt.s32 	%p14, %r2, %r18;
	or.pred  	%p15, %p13, %p14;
	@%p15 bra 	$L__BB2_18;
	mul.wide.s32 	%rd18, %r4, 4;
	add.s64 	%rd19, %rd2, %rd18;
	ld.global.nc.f32 	%f15, [%rd19];
	add.s64 	%rd20, %rd1, %rd18;
	ld.global.f32 	%f16, [%rd20];
	fma.rn.f32 	%f17, %f7, %f16, %f15;
	st.global.f32 	[%rd20], %f17;
$L__BB2_18:
	ret;

}
	// .globl	decompress_gradients_f32
.visible .entry decompress_gradients_f32(
	.param .u64 .ptr .align 1 decompress_gradients_f32_param_0,
	.param .u64 .ptr .align 1 decompress_gradients_f32_param_1,
	.param .u64 .ptr .align 1 decompress_gradients_f32_param_2,
	.param .u32 decompress_gradients_f32_param_3,
	.param .u32 decompress_gradients_f32_param_4
)
{
	.reg .pred 	%p<6>;
	.reg .b32 	%r<9>;
	.reg .b32 	%f<3>;
	.reg .b64 	%rd<15>;

	ld.param.u64 	%rd4, [decompress_gradients_f32_param_0];
	ld.param.u64 	%rd2, [decompress_gradients_f32_param_1];
	ld.param.u64 	%rd3, [decompress_gradients_f32_param_2];
	ld.param.u32 	%r3, [decompress_gradients_f32_param_3];
	ld.param.u32 	%r4, [decompress_gradients_f32_param_4];
	cvta.to.global.u64 	%rd1, %rd4;
	mov.u32 	%r5, %ctaid.x;
	mov.u32 	%r6, %ntid.x;
	mov.u32 	%r7, %tid.x;
	mad.lo.s32 	%r1, %r5, %r6, %r7;
	setp.ge.s32 	%p1, %r1, %r4;
	@%p1 bra 	$L__BB3_2;
	mul.wide.s32 	%rd5, %r1, 4;
	add.s64 	%rd6, %rd1, %rd5;
	mov.b32 	%r8, 0;
	st.global.u32 	[%rd6], %r8;
$L__BB3_2:
	setp.ge.s32 	%p2, %r1, %r3;
	@%p2 bra 	$L__BB3_5;
	cvta.to.global.u64 	%rd7, %rd3;
	mul.wide.s32 	%rd8, %r1, 4;
	add.s64 	%rd9, %rd7, %rd8;
	ld.global.nc.u32 	%r2, [%rd9];
	setp.lt.s32 	%p3, %r2, 0;
	setp.ge.s32 	%p4, %r2, %r4;
	or.pred  	%p5, %p3, %p4;
	@%p5 bra 	$L__BB3_5;
	mul.wide.u32 	%rd10, %r2, 4;
	add.s64 	%rd11, %rd1, %rd10;
	cvta.to.global.u64 	%rd12, %rd2;
	add.s64 	%rd14, %rd12, %rd8;
	ld.global.nc.f32 	%f1, [%rd14];
	atom.global.add.f32 	%f2, [%rd11], %f1;
$L__BB3_5:
	ret;

}
	// .globl	hierarchical_allreduce_f32
.visible .entry hierarchical_allreduce_f32(
	.param .u64 .ptr .align 1 hierarchical_allreduce_f32_param_0,
	.param .u64 .ptr .align 1 hierarchical_allreduce_f32_param_1,
	.param .u64 .ptr .align 1 hierarchical_allreduce_f32_param_2,
	.param .u32 hierarchical_allreduce_f32_param_3,
	.param .u32 hierarchical_allreduce_f32_param_4,
	.param .u32 hierarchical_allreduce_f32_param_5,
	.param .u32 hierarchical_allreduce_f32_param_6,
	.param .u32 hierarchical_allreduce_f32_param_7
)
{
	.reg .pred 	%p<26>;
	.reg .b32 	%r<93>;
	.reg .b32 	%f<165>;
	.reg .b64 	%rd<87>;

	ld.param.u64 	%rd4, [hierarchical_allreduce_f32_param_0];
	ld.param.u64 	%rd5, [hierarchical_allreduce_f32_param_1];
	ld.param.u64 	%rd6, [hierarchical_allreduce_f32_param_2];
	ld.param.u32 	%r54, [hierarchical_allreduce_f32_param_3];
	ld.param.u32 	%r55, [hierarchical_allreduce_f32_param_4];
	ld.param.u32 	%r56, [hierarchical_allreduce_f32_param_5];
	ld.param.u32 	%r57, [hierarchical_allreduce_f32_param_6];
	ld.param.u32 	%r58, [hierarchical_allreduce_f32_param_7];
	cvta.to.global.u64 	%rd1, %rd5;
	cvta.to.global.u64 	%rd2, %rd6;
	mov.u32 	%r1, %tid.x;
	mov.u32 	%r59, %ctaid.x;
	mov.u32 	%r60, %ntid.x;
	mul.lo.s32 	%r2, %r59, %r60;
	add.s32 	%r3, %r2, %r1;
	setp.ge.s32 	%p1, %r3, %r54;
	@%p1 bra 	$L__BB4_37;
	cvta.to.global.u64 	%rd7, %rd4;
	setp.ne.s32 	%p2, %r55, 0;
	setp.lt.s32 	%p3, %r56, 2;
	mul.wide.s32 	%rd8, %r3, 4;
	add.s64 	%rd3, %rd7, %rd8;
	or.pred  	%p4, %p2, %p3;
	@%p4 bra 	$L__BB4_16;
	ld.global.f32 	%f155, [%rd3];
	add.s32 	%r4, %r56, -1;
	add.s32 	%r62, %r56, -2;
	and.b32  	%r5, %r4, 15;
	setp.lt.u32 	%p5, %r62, 15;
	mov.b32 	%r81, 1;
	@%p5 bra 	$L__BB4_6;
	and.b32  	%r64, %r4, -16;
	neg.s32 	%r79, %r64;
	add.s32 	%r65, %r1, %r54;
	add.s32 	%r77, %r65, %r2;
	shl.b32 	%r8, %r54, 4;
	mov.b32 	%r78, 0;
	mul.wide.s32 	%rd11, %r54, 4;
$L__BB4_4:
	.pragma "nounroll";
	mul.wide.s32 	%rd9, %r77, 4;
	add.s64 	%rd10, %rd1, %rd9;
	ld.global.nc.f32 	%f30, [%rd10];
	add.f32 	%f31, %f30, %f155;
	add.s64 	%rd12, %rd10, %rd11;
	ld.global.nc.f32 	%f32, [%rd12];
	add.f32 	%f33, %f32, %f31;
	add.s64 	%rd13, %rd12, %rd11;
	ld.global.nc.f32 	%f34, [%rd13];
	add.f32 	%f35, %f34, %f33;
	add.s64 	%rd14, %rd13, %rd11;
	ld.global.nc.f32 	%f36, [%rd14];
	add.f32 	%f37, %f36, %f35;
	add.s64 	%rd15, %rd14, %rd11;
	ld.global.nc.f32 	%f38, [%rd15];
	add.f32 	%f39, %f38, %f37;
	add.s64 	%rd16, %rd15, %rd11;
	ld.global.nc.f32 	%f40, [%rd16];
	add.f32 	%f41, %f40, %f39;
	add.s64 	%rd17, %rd16, %rd11;
	ld.global.nc.f32 	%f42, [%rd17];
	add.f32 	%f43, %f42, %f41;
	add.s64 	%rd18, %rd17, %rd11;
	ld.global.nc.f32 	%f44, [%rd18];
	add.f32 	%f45, %f44, %f43;
	add.s64 	%rd19, %rd18, %rd11;
	ld.global.nc.f32 	%f46, [%rd19];
	add.f32 	%f47, %f46, %f45;
	add.s64 	%rd20, %rd19, %rd11;
	ld.global.nc.f32 	%f48, [%rd20];
	add.f32 	%f49, %f48, %f47;
	add.s64 	%rd21, %rd20, %rd11;
	ld.global.nc.f32 	%f50, [%rd21];
	add.f32 	%f51, %f50, %f49;
	add.s64 	%rd22, %rd21, %rd11;
	ld.global.nc.f32 	%f52, [%rd22];
	add.f32 	%f53, %f52, %f51;
	add.s64 	%rd23, %rd22, %rd11;
	ld.global.nc.f32 	%f54, [%rd23];
	add.f32 	%f55, %f54, %f53;
	add.s64 	%rd24, %rd23, %rd11;
	ld.global.nc.f32 	%f56, [%rd24];
	add.f32 	%f57, %f56, %f55;
	add.s64 	%rd25, %rd24, %rd11;
	ld.global.nc.f32 	%f58, [%rd25];
	add.f32 	%f59, %f58, %f57;
	add.s64 	%rd26, %rd25, %rd11;
	ld.global.nc.f32 	%f60, [%rd26];
	add.f32 	%f155, %f60, %f59;
	add.s32 	%r79, %r79, 16;
	add.s32 	%r78, %r78, 16;
	add.s32 	%r77, %r77, %r8;
	setp.ne.s32 	%p6, %r79, 0;
	@%p6 bra 	$L__BB4_4;
	add.s32 	%r81, %r78, 1;
$L__BB4_6:
	setp.eq.s32 	%p7, %r5, 0;
	@%p7 bra 	$L__BB4_15;
	and.b32  	%r17, %r4, 7;
	setp.lt.u32 	%p8, %r5, 8;
	@%p8 bra 	$L__BB4_9;
	mad.lo.s32 	%r66, %r81, %r54, %r3;
	mul.wide.s32 	%rd27, %r66, 4;
	add.s64 	%rd28, %rd1, %rd27;
	ld.global.nc.f32 	%f62, [%rd28];
	add.f32 	%f63, %f62, %f155;
	mul.wide.s32 	%rd29, %r54, 4;
	add.s64 	%rd30, %rd28, %rd29;
	ld.global.nc.f32 	%f64, [%rd30];
	add.f32 	%f65, %f64, %f63;
	add.s64 	%rd31, %rd30, %rd29;
	ld.global.nc.f32 	%f66, [%rd31];
	add.f32 	%f67, %f66, %f65;
	add.s64 	%rd32, %rd31, %rd29;
	ld.global.nc.f32 	%f68, [%rd32];
	add.f32 	%f69, %f68, %f67;
	add.s64 	%rd33, %rd32, %rd29;
	ld.global.nc.f32 	%f70, [%rd33];
	add.f32 	%f71, %f70, %f69;
	add.s64 	%rd34, %rd33, %rd29;
	ld.global.nc.f32 	%f72, [%rd34];
	add.f32 	%f73, %f72, %f71;
	add.s64 	%rd35, %rd34, %rd29;
	ld.global.nc.f32 	%f74, [%rd35];
	add.f32 	%f75, %f74, %f73;
	add.s64 	%rd36, %rd35, %rd29;
	ld.global.nc.f32 	%f76, [%rd36];
	add.f32 	%f155, %f76, %f75;
	add.s32 	%r81, %r81, 8;
$L__BB4_9:
	setp.eq.s32 	%p9, %r17, 0;
	@%p9 bra 	$L__BB4_15;
	and.b32  	%r20, %r4, 3;
	setp.lt.u32 	%p10, %r17, 4;
	@%p10 bra 	$L__BB4_12;
	mad.lo.s32 	%r67, %r81, %r54, %r3;
	mul.wide.s32 	%rd37, %r67, 4;
	add.s64 	%rd38, %rd1, %rd37;
	ld.global.nc.f32 	%f78, [%rd38];
	add.f32 	%f79, %f78, %f155;
	mul.wide.s32 	%rd39, %r54, 4;
	add.s64 	%rd40, %rd38, %rd39;
	ld.global.nc.f32 	%f80, [%rd40];
	add.f32 	%f81, %f80, %f79;
	add.s64 	%rd41, %rd40, %rd39;
	ld.global.nc.f32 	%f82, [%rd41];
	add.f32 	%f83, %f82, %f81;
	add.s64 	%rd42, %rd41, %rd39;
	ld.global.nc.f32 	%f84, [%rd42];
	add.f32 	%f155, %f84, %f83;
	add.s32 	%r81, %r81, 4;
$L__BB4_12:
	setp.eq.s32 	%p11, %r20, 0;
	@%p11 bra 	$L__BB4_15;
	mad.lo.s32 	%r84, %r81, %r54, %r3;
	neg.s32 	%r83, %r20;
$L__BB4_14:
	.pragma "nounroll";
	mul.wide.s32 	%rd43, %r84, 4;
	add.s64 	%rd44, %rd1, %rd43;
	ld.global.nc.f32 	%f85, [%rd44];
	add.f32 	%f155, %f85, %f155;
	add.s32 	%r84, %r84, %r54;
	add.s32 	%r83, %r83, 1;
	setp.ne.s32 	%p12, %r83, 0;
	@%p12 bra 	$L__BB4_14;
$L__BB4_15:
	st.global.f32 	[%rd3], %f155;
$L__BB4_16:
	setp.ne.s32 	%p13, %r55, 0;
	bar.sync 	0;
	@%p13 bra 	$L__BB4_35;
	ld.global.f32 	%f164, [%rd3];
	mad.lo.s32 	%r68, %r57, %r54, %r3;
	mul.wide.s32 	%rd45, %r68, 4;
	add.s64 	%rd46, %rd2, %rd45;
	st.global.f32 	[%rd46], %f164;
	bar.sync 	0;
	setp.ne.s32 	%p14, %r57, 0;
	@%p14 bra 	$L__BB4_33;
	setp.lt.s32 	%p15, %r58, 2;
	@%p15 bra 	$L__BB4_32;
	add.s32 	%r29, %r58, -1;
	add.s32 	%r70, %r58, -2;
	and.b32  	%r30, %r29, 15;
	setp.lt.u32 	%p16, %r70, 15;
	mov.b32 	%r89, 1;
	@%p16 bra 	$L__BB4_23;
	and.b32  	%r72, %r29, -16;
	neg.s32 	%r87, %r72;
	add.s32 	%r73, %r1, %r54;
	add.s32 	%r85, %r73, %r2;
	shl.b32 	%r33, %r54, 4;
	mov.b32 	%r86, 0;
	mul.wide.s32 	%rd49, %r54, 4;
$L__BB4_21:
	.pragma "nounroll";
	mul.wide.s32 	%rd47, %r85, 4;
	add.s64 	%rd48, %rd2, %rd47;
	ld.global.f32 	%f87, [%rd48];
	add.f32 	%f88, %f87, %f164;
	add.s64 	%rd50, %rd48, %rd49;
	ld.global.f32 	%f89, [%rd50];
	add.f32 	%f90, %f89, %f88;
	add.s64 	%rd51, %rd50, %rd49;
	ld.global.f32 	%f91, [%rd51];
	add.f32 	%f92, %f91, %f90;
	add.s64 	%rd52, %rd51, %rd49;
	ld.global.f32 	%f93, [%rd52];
	add.f32 	%f94, %f93, %f92;
	add.s64 	%rd53, %rd52, %rd49;
	ld.global.f32 	%f95, [%rd53];
	add.f32 	%f96, %f95, %f94;
	add.s64 	%rd54, %rd53, %rd49;
	ld.global.f32 	%f97, [%rd54];
	add.f32 	%f98, %f97, %f96;
	add.s64 	%rd55, %rd54, %rd49;
	ld.global.f32 	%f99, [%rd55];
	add.f32 	%f100, %f99, %f98;
	add.s64 	%rd56, %rd55, %rd49;
	ld.global.f32 	%f101, [%rd56];
	add.f32 	%f102, %f101, %f100;
	add.s64 	%rd57, %rd56, %rd49;
	ld.global.f32 	%f103, [%rd57];
	add.f32 	%f104, %f103, %f102;
	add.s64 	%rd58, %rd57, %rd49;
	ld.global.f32 	%f105, [%rd58];
	add.f32 	%f106, %f105, %f104;
	add.s64 	%rd59, %rd58, %rd49;
	ld.global.f32 	%f107, [%rd59];
	add.f32 	%f108, %f107, %f106;
	add.s64 	%rd60, %rd59, %rd49;
	ld.global.f32 	%f109, [%rd60];
	add.f32 	%f110, %f109, %f108;
	add.s64 	%rd61, %rd60, %rd49;
	ld.global.f32 	%f111, [%rd61];
	add.f32 	%f112, %f111, %f110;
	add.s64 	%rd62, %rd61, %rd49;
	ld.global.f32 	%f113, [%rd62];
	add.f32 	%f114, %f113, %f112;
	add.s64 	%rd63, %rd62, %rd49;
	ld.global.f32 	%f115, [%rd63];
	add.f32 	%f116, %f115, %f114;
	add.s64 	%rd64, %rd63, %rd49;
	ld.global.f32 	%f117, [%rd64];
	add.f32 	%f164, %f117, %f116;
	add.s32 	%r87, %r87, 16;
	add.s32 	%r86, %r86, 16;
	add.s32 	%r85, %r85, %r33;
	setp.ne.s32 	%p17, %r87, 0;
	@%p17 bra 	$L__BB4_21;
	add.s32 	%r89, %r86, 1;
$L__BB4_23:
	setp.eq.s32 	%p18, %r30, 0;
	@%p18 bra 	$L__BB4_32;
	and.b32  	%r42, %r29, 7;
	setp.lt.u32 	%p19, %r30, 8;
	@%p19 bra 	$L__BB4_26;
	mad.lo.s32 	%r74, %r89, %r54, %r3;
	mul.wide.s32 	%rd65, %r74, 4;
	add.s64 	%rd66, %rd2, %rd65;
	ld.global.f32 	%f119, [%rd66];
	add.f32 	%f120, %f119, %f164;
	mul.wide.s32 	%rd67, %r54, 4;
	add.s64 	%rd68, %rd66, %rd67;
	ld.global.f32 	%f121, [%rd68];
	add.f32 	%f122, %f121, %f120;
	add.s64 	%rd69, %rd68, %rd67;
	ld.global.f32 	%f123, [%rd69];
	add.f32 	%f124, %f123, %f122;
	add.s64 	%rd70, %rd69, %rd67;
	ld.global.f32 	%f125, [%rd70];
	add.f32 	%f126, %f125, %f124;
	add.s64 	%rd71, %rd70, %rd67;
	ld.global.f32 	%f127, [%rd71];
	add.f32 	%f128, %f127, %f126;
	add.s64 	%rd72, %rd71, %rd67;
	ld.global.f32 	%f129, [%rd72];
	add.f32 	%f130, %f129, %f128;
	add.s64 	%rd73, %rd72, %rd67;
	ld.global.f32 	%f131, [%rd73];
	add.f32 	%f132, %f131, %f130;
	add.s64 	%rd74, %rd73, %rd67;
	ld.global.f32 	%f133, [%rd74];
	add.f32 	%f164, %f133, %f132;
	add.s32 	%r89, %r89, 8;
$L__BB4_26:
	setp.eq.s32 	%p20, %r42, 0;
	@%p20 bra 	$L__BB4_32;
	and.b32  	%r45, %r29, 3;
	setp.lt.u32 	%p21, %r42, 4;
	@%p21 bra 	$L__BB4_29;
	mad.lo.s32 	%r75, %r89, %r54, %r3;
	mul.wide.s32 	%rd75, %r75, 4;
	add.s64 	%rd76, %rd2, %rd75;
	ld.global.f32 	%f135, [%rd76];
	add.f32 	%f136, %f135, %f164;
	mul.wide.s32 	%rd77, %r54, 4;
	add.s64 	%rd78, %rd76, %rd77;
	ld.global.f32 	%f137, [%rd78];
	add.f32 	%f138, %f137, %f136;
	add.s64 	%rd79, %rd78, %rd77;
	ld.global.f32 	%f139, [%rd79];
	add.f32 	%f140, %f139, %f138;
	add.s64 	%rd80, %rd79, %rd77;
	ld.global.f32 	%f141, [%rd80];
	add.f32 	%f164, %f141, %f140;
	add.s32 	%r89, %r89, 4;
$L__BB4_29:
	setp.eq.s32 	%p22, %r45, 0;
	@%p22 bra 	$L__BB4_32;
	mad.lo.s32 	%r92, %r89, %r54, %r3;
	neg.s32 	%r91, %r45;
$L__BB4_31:
	.pragma "nounroll";
	mul.wide.s32 	%rd81, %r92, 4;
	add.s64 	%rd82, %rd2, %rd81;
	ld.global.f32 	%f142, [%rd82];
	add.f32 	%f164, %f142, %f164;
	add.s32 	%r92, %r92, %r54;
	add.s32 	%r91, %r91, 1;
	setp.ne.s32 	%p23, %r91, 0;
	@%p23 bra 	$L__BB4_31;
$L__BB4_32:
	mul.lo.s32 	%r76, %r58, %r56;
	cvt.rn.f32.s32 	%f143, %r76;
	div.rn.f32 	%f144, %f164, %f143;
	st.global.f32 	[%rd3], %f144;
$L__BB4_33:
	setp.eq.s32 	%p24, %r57, 0;
	bar.sync 	0;
	@%p24 bra 	$L__BB4_35;
	add.s64 	%rd84, %rd2, %rd8;
	ld.global.f32 	%f145, [%rd84];
	st.global.f32 	[%rd3], %f145;
$L__BB4_35:
	setp.eq.s32 	%p25, %r55, 0;
	bar.sync 	0;
	@%p25 bra 	$L__BB4_37;
	add.s64 	%rd86, %rd1, %rd8;
	ld.global.nc.f32 	%f146, [%rd86];
	st.global.f32 	[%rd3], %f146;
$L__BB4_37:
	ret;

}
	// .globl	pipeline_grad_sync_f32
.visible .entry pipeline_grad_sync_f32(
	.param .u64 .ptr .align 1 pipeline_grad_sync_f32_param_0,
	.param .u64 .ptr .align 1 pipeline_grad_sync_f32_param_1,
	.param .u64 .ptr .align 1 pipeline_grad_sync_f32_param_2,
	.param .u64 .ptr .align 1 pipeline_grad_sync_f32_param_3,
	.param .u64 .ptr .align 1 pipeline_grad_sync_f32_param_4,
	.param .u32 pipeline_grad_sync_f32_param_5,
	.param .u32 pipeline_grad_sync_f32_param_6,
	.param .u32 pipeline_grad_sync_f32_param_7
)
{
	.reg .pred 	%p<4>;
	.reg .b32 	%r<14>;
	.reg .b32 	%f<8>;
	.reg .b64 	%rd<24>;

	ld.param.u64 	%rd6, [pipeline_grad_sync_f32_param_0];
	ld.param.u64 	%rd7, [pipeline_grad_sync_f32_param_1];
	ld.param.u64 	%rd5, [pipeline_grad_sync_f32_param_2];
	ld.param.u64 	%rd8, [pipeline_grad_sync_f32_param_3];
	ld.param.u64 	%rd9, [pipeline_grad_sync_f32_param_4];
	ld.param.u32 	%r3, [pipeline_grad_sync_f32_param_5];
	ld.param.u32 	%r4, [pipeline_grad_sync_f32_param_6];
	cvta.to.global.u64 	%rd1, %rd7;
	cvta.to.global.u64 	%rd2, %rd6;
	cvta.to.global.u64 	%rd10, %rd9;
	cvta.to.global.u64 	%rd3, %rd8;
	mov.u32 	%r5, %ctaid.x;
	mov.u32 	%r6, %ntid.x;
	mov.u32 	%r7, %tid.x;
	mad.lo.s32 	%r1, %r5, %r6, %r7;
	mul.wide.s32 	%rd11, %r3, 4;
	add.s64 	%rd4, %rd10, %rd11;
	add.s64 	%rd12, %rd3, %rd11;
	ld.global.nc.u32 	%r8, [%rd12];
	setp.ge.s32 	%p1, %r1, %r8;
	@%p1 bra 	$L__BB5_5;
	ld.global.nc.u32 	%r9, [%rd4];
	add.s32 	%r2, %r9, %r1;
	add.s32 	%r10, %r4, -1;
	setp.ge.s32 	%p2, %r3, %r10;
	@%p2 bra 	$L__BB5_3;
	mul.wide.s32 	%rd13, %r2, 4;
	add.s64 	%rd14, %rd2, %rd13;
	ld.global.f32 	%f1, [%rd14];
	add.s64 	%rd15, %rd1, %rd13;
	ld.global.f32 	%f2, [%rd15];
	add.f32 	%f3, %f1, %f2;
	st.global.f32 	[%rd15], %f3;
$L__BB5_3:
	setp.lt.s32 	%p3, %r3, 1;
	@%p3 bra 	$L__BB5_5;
	mul.wide.s32 	%rd16, %r2, 4;
	add.s64 	%rd17, %rd1, %rd16;
	ld.global.f32 	%f4, [%rd17];
	cvta.to.global.u64 	%rd18, %rd5;
	add.s64 	%rd19, %rd18, %rd16;
	ld.global.nc.f32 	%f5, [%rd19];
	mul.f32 	%f6, %f4, %f5;
	add.s32 	%r11, %r3, -1;
	mul.wide.u32 	%rd20, %r11, 4;
	add.s64 	%rd21, %rd3, %rd20;
	ld.global.nc.u32 	%r12, [%rd21];
	sub.s32 	%r13, %r2, %r12;
	mul.wide.s32 	%rd22, %r13, 4;
	add.s64 	%rd23, %rd2, %rd22;
	atom.global.add.f32 	%f7, [%rd23], %f6;
$L__BB5_5:
	ret;

}
	// .globl	accumulate_gradients_mixed_f16
.visible .entry accumulate_gradients_mixed_f16(
	.param .u64 .ptr .align 1 accumulate_gradients_mixed_f16_param_0,
	.param .u64 .ptr .align 1 accumulate_gradients_mixed_f16_param_1,
	.param .u64 .ptr .align 1 accumulate_gradients_mixed_f16_param_2,
	.param .u64 .ptr .align 1 accumulate_gradients_mixed_f16_param_3,
	.param .u32 accumulate_gradients_mixed_f16_param_4,
	.param .u32 accumulate_gradients_mixed_f16_param_5
)
{
	.reg .pred 	%p<7>;
	.reg .b16 	%rs<5>;
	.reg .b32 	%r<9>;
	.reg .b32 	%f<13>;
	.reg .b64 	%rd<12>;

	ld.param.u64 	%rd3, [accumulate_gradients_mixed_f16_param_0];
	ld.param.u64 	%rd4, [accumulate_gradients_mixed_f16_param_1];
	ld.param.u64 	%rd5, [accumulate_gradients_mixed_f16_param_2];
	ld.param.u64 	%rd6, [accumulate_gradients_mixed_f16_param_3];
	ld.param.u32 	%r3, [accumulate_gradients_mixed_f16_param_4];
	ld.param.u32 	%r2, [accumulate_gradients_mixed_f16_param_5];
	cvta.to.global.u64 	%rd1, %rd6;
	mov.u32 	%r4, %ctaid.x;
	mov.u32 	%r5, %ntid.x;
	mov.u32 	%r6, %tid.x;
	mad.lo.s32 	%r1, %r4, %r5, %r6;
	setp.ge.s32 	%p1, %r1, %r3;
	@%p1 bra 	$L__BB6_7;
	cvta.to.global.u64 	%rd7, %rd3;
	cvta.to.global.u64 	%rd8, %rd4;
	mul.wide.s32 	%rd9, %r1, 2;
	add.s64 	%rd2, %rd7, %rd9;
	ld.global.u16 	%rs1, [%rd2];
	// begin inline asm
	{  cvt.f32.f16 %f4, %rs1;}

	// end inline asm
	add.s64 	%rd10, %rd8, %rd9;
	ld.global.nc.u16 	%rs2, [%rd10];
	// begin inline asm
	{  cvt.f32.f16 %f5, %rs2;}

	// end inline asm
	abs.f32 	%f6, %f5;
	setp.ne.f32 	%p2, %f6, 0f7F800000;
	abs.f32 	%f7, %f4;
	setp.ne.f32 	%p3, %f7, 0f7F800000;
	and.pred  	%p4, %p2, %p3;
	@%p4 bra 	$L__BB6_3;
	atom.global.exch.b32 	%r8, [%rd1], 1;
	bra.uni 	$L__BB6_7;
$L__BB6_3:
	add.f32 	%f3, %f4, %f5;
	abs.f32 	%f9, %f3;
	setp.ne.f32 	%p5, %f9, 0f7F800000;
	@%p5 bra 	$L__BB6_5;
	atom.global.exch.b32 	%r7, [%rd1], 1;
	bra.uni 	$L__BB6_7;
$L__BB6_5:
	// begin inline asm
	{  cvt.rn.f16.f32 %rs3, %f3;}

	// end inline asm
	st.global.u16 	[%rd2], %rs3;
	setp.ne.s32 	%p6, %r2, 0;
	@%p6 bra 	$L__BB6_7;
	cvta.to.global.u64 	%rd11, %rd5;
	ld.global.nc.f32 	%f12, [%rd11];
	div.rn.f32 	%f11, %f3, %f12;
	// begin inline asm
	{  cvt.rn.f16.f32 %rs4, %f11;}

	// end inline asm
	st.global.u16 	[%rd2], %rs4;
$L__BB6_7:
	ret;

}
	// .globl	partition_optimizer_states_f32
.visible .entry partition_optimizer_states_f32(
	.param .u64 .ptr .align 1 partition_optimizer_states_f32_param_0,
	.param .u64 .ptr .align 1 partition_optimizer_states_f32_param_1,
	.param .u64 .ptr .align 1 partition_optimizer_states_f32_param_2,
	.param .u64 .ptr .align 1 partition_optimizer_states_f32_param_3,
	.param .u32 partition_optimizer_states_f32_param_4,
	.param .u32 partition_optimizer_states_f32_param_5,
	.param .u32 partition_optimizer_states_f32_param_6
)
{
	.reg .pred 	%p<2>;
	.reg .b32 	%r<16>;
	.reg .b32 	%f<2>;
	.reg .b64 	%rd<15>;

	ld.param.u64 	%rd1, [partition_optimizer_states_f32_param_0];
	ld.param.u64 	%rd2, [partition_optimizer_states_f32_param_1];
	ld.param.u64 	%rd3, [partition_optimizer_states_f32_param_2];
	ld.param.u64 	%rd4, [partition_optimizer_states_f32_param_3];
	ld.param.u32 	%r3, [partition_optimizer_states_f32_param_4];
	ld.param.u32 	%r4, [partition_optimizer_states_f32_param_5];
	ld.param.u32 	%r5, [partition_optimizer_states_f32_param_6];
	mov.u32 	%r6, %ctaid.x;
	mov.u32 	%r7, %ntid.x;
	mov.u32 	%r8, %tid.x;
	mad.lo.s32 	%r1, %r6, %r7, %r8;
	add.s32 	%r9, %r3, %r5;
	add.s32 	%r10, %r9, -1;
	div.s32 	%r11, %r10, %r5;
	mul.lo.s32 	%r12, %r11, %r4;
	add.s32 	%r13, %r12, %r11;
	min.s32 	%r14, %r13, %r3;
	add.s32 	%r2, %r12, %r1;
	setp.ge.s32 	%p1, %r2, %r14;
	@%p1 bra 	$L__BB7_2;
	cvta.to.global.u64 	%rd5, %rd1;
	cvta.to.global.u64 	%rd6, %rd2;
	cvta.to.global.u64 	%rd7, %rd3;
	cvta.to.global.u64 	%rd8, %rd4;
	mul.wide.s32 	%rd9, %r2, 4;
	add.s64 	%rd10, %rd5, %rd9;
	ld.global.nc.f32 	%f1, [%rd10];
	mul.wide.s32 	%rd11, %r1, 4;
	add.s64 	%rd12, %rd6, %rd11;
	st.global.f32 	[%rd12], %f1;
	add.s64 	%rd13, %rd7, %rd11;
	mov.b32 	%r15, 0;
	st.global.u32 	[%rd13], %r15;
	add.s64 	%rd14, %rd8, %rd11;
	st.global.u32 	[%rd14], %r15;
$L__BB7_2:
	ret;

}
	// .globl	gather_partitioned_params_f32
.visible .entry gather_partitioned_params_f32(
	.param .u64 .ptr .align 1 gather_partitioned_params_f32_param_0,
	.param .u64 .ptr .align 1 gather_partitioned_params_f32_param_1,
	.param .u32 gather_partitioned_params_f32_param_2,
	.param .u32 gather_partitioned_params_f32_param_3,
	.param .u32 gather_partitioned_params_f32_param_4
)
{
	.reg .pred 	%p<2>;
	.reg .b32 	%r<15>;
	.reg .b32 	%f<2>;
	.reg .b64 	%rd<9>;

	ld.param.u64 	%rd1, [gather_partitioned_params_f32_param_0];
	ld.param.u64 	%rd2, [gather_partitioned_params_f32_param_1];
	ld.param.u32 	%r3, [gather_partitioned_params_f32_param_2];
	ld.param.u32 	%r4, [gather_partitioned_params_f32_param_3];
	ld.param.u32 	%r5, [gather_partitioned_params_f32_param_4];
	mov.u32 	%r6, %ctaid.x;
	mov.u32 	%r7, %ntid.x;
	mov.u32 	%r8, %tid.x;
	mad.lo.s32 	%r1, %r6, %r7, %r8;
	add.s32 	%r9, %r3, %r5;
	add.s32 	%r10, %r9, -1;
	div.s32 	%r11, %r10, %r5;
	mul.lo.s32 	%r12, %r11, %r4;
	add.s32 	%r13, %r12, %r11;
	min.s32 	%r14, %r13, %r3;
	add.s32 	%r2, %r12, %r1;
	setp.ge.s32 	%p1, %r2, %r14;
	@%p1 bra 	$L__BB8_2;
	cvta.to.global.u64 	%rd3, %rd2;
	cvta.to.global.u64 	%rd4, %rd1;
	mul.wide.s32 	%rd5, %r1, 4;
	add.s64 	%rd6, %rd3, %rd5;
	ld.global.nc.f32 	%f1, [%rd6];
	mul.wide.s32 	%rd7, %r2, 4;
	add.s64 	%rd8, %rd4, %rd7;
	st.global.f32 	[%rd8], %f1;
$L__BB8_2:
	ret;

}


// ===== COMPILED SASS (sm_100) =====

	.target	sm_100

	.elftype	@"ET_EXEC"


//--------------------- .note.nv.tkinfo           --------------------------
	.section	.note.nv.tkinfo,"",@"SHT_NOTE"
	.sectionflags	@"SHF_NOTE_NV_TKINFO"
	.tkinfo
        /*0018*/ 	.word	0x00000002
        /*0030*/ 	.string	""
        /*0030*/ 	.string	"ptxas"
        /*0030*/ 	.string	"Cuda compilation tools, release 13.0, V13.0.88"
        /*0030*/ 	.string	"Build cuda_13.0.r13.0/compiler.36424714_0"
        /*0030*/ 	.string	"-arch sm_100 -m 64 "



//--------------------- .note.nv.cuinfo           --------------------------
	.section	.note.nv.cuinfo,"",@"SHT_NOTE"
	.sectionflags	@"SHF_NOTE_NV_CUINFO"
        /*0018*/ 	.short	0x0002
        /*001a*/ 	.short	0x0064
        /*001c*/ 	.short	0x0082
	.zero		2


//--------------------- .nv.info                  --------------------------
	.section	.nv.info,"",@"SHT_CUDA_INFO"
	.align	4


	//----- nvinfo : EIATTR_REGCOUNT
	.align		4
        /*0000*/ 	.byte	0x04, 0x2f
        /*0002*/ 	.short	(.L_1 - .L_0)
	.align		4
.L_0:
        /*0004*/ 	.word	index@(ring_allreduce_f32)
        /*0008*/ 	.word	0x0000001a


	//----- nvinfo : EIATTR_FRAME_SIZE
	.align		4
.L_1:
        /*000c*/ 	.byte	0x04, 0x11
        /*000e*/ 	.short	(.L_3 - .L_2)
	.align		4
.L_2:
        /*0010*/ 	.word	index@($__internal_3_$__cuda_sm3x_div_rn_noftz_f32_slowpath)
        /*0014*/ 	.word	0x00000000


	//----- nvinfo : EIATTR_FRAME_SIZE
	.align		4
.L_3:
        /*0018*/ 	.byte	0x04, 0x11
        /*001a*/ 	.short	(.L_5 - .L_4)
	.align		4
.L_4:
        /*001c*/ 	.word	index@(ring_allreduce_f32)
        /*0020*/ 	.word	0x00000000


	//----- nvinfo : EIATTR_REGCOUNT
	.align		4
.L_5:
        /*0024*/ 	.byte	0x04, 0x2f
        /*0026*/ 	.short	(.L_7 - .L_6)
	.align		4
.L_6:
        /*0028*/ 	.word	index@(tree_allreduce_f32)
        /*002c*/ 	.word	0x0000001b


	//----- nvinfo : EIATTR_FRAME_SIZE
	.align		4
.L_7:
        /*0030*/ 	.byte	0x04, 0x11
        /*0032*/ 	.short	(.L_9 - .L_8)
	.align		4
.L_8:
        /*0034*/ 	.word	index@($__internal_2_$__cuda_sm3x_div_rn_noftz_f32_slowpath)
        /*0038*/ 	.word	0x00000000


	//----- nvinfo : EIATTR_FRAME_SIZE
	.align		4
.L_9:
        /*003c*/ 	.byte	0x04, 0x11
        /*003e*/ 	.short	(.L_11 - .L_10)
	.align		4
.L_10:
        /*0040*/ 	.word	index@(tree_allreduce_f32)
        /*0044*/ 	.word	0x00000000


	//----- nvinfo : EIATTR_REGCOUNT
	.align		4
.L_11:
        /*0048*/ 	.byte	0x04, 0x2f
        /*004a*/ 	.short	(.L_13 - .L_12)
	.align		4
.L_12:
        /*004c*/ 	.word	index@(compress_gradients_topk_f32)
        /*0050*/ 	.word	0x00000014


	//----- nvinfo : EIATTR_FRAME_SIZE
	.align		4
.L_13:
        /*0054*/ 	.byte	0x04, 0x11
        /*0056*/ 	.short	(.L_15 - .L_14)
	.align		4
.L_14:
        /*0058*/ 	.word	index@(compress_gradients_topk_f32)
        /*005c*/ 	.word	0x00000000


	//----- nvinfo : EIATTR_REGCOUNT
	.align		4
.L_15:
        /*0060*/ 	.byte	0x04, 0x2f
        /*0062*/ 	.short	(.L_17 - .L_16)
	.align		4
.L_16:
        /*0064*/ 	.word	index@(decompress_gradients_f32)
        /*0068*/ 	.word	0x0000000c


	//----- nvinfo : EIATTR_FRAME_SIZE
	.align		4
.L_17:
        /*006c*/ 	.byte	0x04, 0x11
        /*006e*/ 	.short	(.L_19 - .L_18)
	.align		4
.L_18:
        /*0070*/ 	.word	index@(decompress_gradients_f32)
        /*0074*/ 	.word	0x00000000


	//----- nvinfo : EIATTR_REGCOUNT
	.align		4
.L_19:
        /*0078*/ 	.byte	0x04, 0x2f
        /*007a*/ 	.short	(.L_21 - .L_20)
	.align		4
.L_20:
        /*007c*/ 	.word	index@(hierarchical_allreduce_f32)
        /*0080*/ 	.word	0x00000020


	//----- nvinfo : EIATTR_FRAME_SIZE
	.align		4
.L_21:
        /*0084*/ 	.byte	0x04, 0x11
        /*0086*/ 	.short	(.L_23 - .L_22)
	.align		4
.L_22:
        /*0088*/ 	.word	index@($__internal_1_$__cuda_sm3x_div_rn_noftz_f32_slowpath)
        /*008c*/ 	.word	0x00000000


	//----- nvinfo : EIATTR_FRAME_SIZE
	.align		4
.L_23:
        /*0090*/ 	.byte	0x04, 0x11
        /*0092*/ 	.short	(.L_25 - .L_24)
	.align		4
.L_24:
        /*0094*/ 	.word	index@(hierarchical_allreduce_f32)
        /*0098*/ 	.word	0x00000000


	//----- nvinfo : EIATTR_REGCOUNT
	.align		4
.L_25:
        /*009c*/ 	.byte	0x04, 0x2f
        /*009e*/ 	.short	(.L_27 - .L_26)
	.align		4
.L_26:
        /*00a0*/ 	.word	index@(pipeline_grad_sync_f32)
        /*00a4*/ 	.word	0x00000010


	//----- nvinfo : EIATTR_FRAME_SIZE
	.align		4
.L_27:
        /*00a8*/ 	.byte	0x04, 0x11
        /*00aa*/ 	.short	(.L_29 - .L_28)
	.align		4
.L_28:
        /*00ac*/ 	.word	index@(pipeline_grad_sync_f32)
        /*00b0*/ 	.word	0x00000000


	//----- nvinfo : EIATTR_REGCOUNT
	.align		4
.L_29:
        /*00b4*/ 	.byte	0x04, 0x2f
        /*00b6*/ 	.short	(.L_31 - .L_30)
	.align		4
.L_30:
        /*00b8*/ 	.word	index@(accumulate_gradients_mixed_f16)
        /*00bc*/ 	.word	0x00000010


	//----- nvinfo : EIATTR_FRAME_SIZE
	.align		4
.L_31:
        /*00c0*/ 	.byte	0x04, 0x11
        /*00c2*/ 	.short	(.L_33 - .L_32)
	.align		4
.L_32:
        /*00c4*/ 	.word	index@($__internal_0_$__cuda_sm3x_div_rn_noftz_f32_slowpath)
        /*00c8*/ 	.word	0x00000000


	//----- nvinfo : EIATTR_FRAME_SIZE
	.align		4
.L_33:
        /*00cc*/ 	.byte	0x04, 0x11
        /*00ce*/ 	.short	(.L_35 - .L_34)
	.align		4
.L_34:
        /*00d0*/ 	.word	index@(accumulate_gradients_mixed_f16)
        /*00d4*/ 	.word	0x00000000


	//----- nvinfo : EIATTR_REGCOUNT
	.align		4
.L_35:
        /*00d8*/ 	.byte	0x04, 0x2f
        /*00da*/ 	.short	(.L_37 - .L_36)
	.align		4
.L_36:
        /*00dc*/ 	.word	index@(partition_optimizer_states_f32)
        /*00e0*/ 	.word	0x0000000e


	//----- nvinfo : EIATTR_FRAME_SIZE
	.align		4
.L_37:
        /*00e4*/ 	.byte	0x04, 0x11
        /*00e6*/ 	.short	(.L_39 - .L_38)
	.align		4
.L_38:
        /*00e8*/ 	.word	index@(partition_optimizer_states_f32)
        /*00ec*/ 	.word	0x00000000


	//----- nvinfo : EIATTR_REGCOUNT
	.align		4
.L_39:
        /*00f0*/ 	.byte	0x04, 0x2f
        /*00f2*/ 	.short	(.L_41 - .L_40)
	.align		4
.L_40:
        /*00f4*/ 	.word	index@(gather_partitioned_params_f32)
        /*00f8*/ 	.word	0x0000000c


	//----- nvinfo : EIATTR_FRAME_SIZE
	.align		4
.L_41:
        /*00fc*/ 	.byte	0x04, 0x11
        /*00fe*/ 	.short	(.L_43 - .L_42)
	.align		4
.L_42:
        /*0100*/ 	.word	index@(gather_partitioned_params_f32)
        /*0104*/ 	.word	0x00000000


	//----- nvinfo : EIATTR_MIN_STACK_SIZE
	.align		4
.L_43:
        /*0108*/ 	.byte	0x04, 0x12
        /*010a*/ 	.short	(.L_45 - .L_44)
	.align		4
.L_44:
        /*010c*/ 	.word	index@(gather_partitioned_params_f32)
        /*0110*/ 	.word	0x00000000


	//----- nvinfo : EIATTR_MIN_STACK_SIZE
	.align		4
.L_45:
        /*0114*/ 	.byte	0x04, 0x12
        /*0116*/ 	.short	(.L_47 - .L_46)
	.align		4
.L_46:
        /*0118*/ 	.word	index@(partition_optimizer_states_f32)
        /*011c*/ 	.word	0x00000000


	//----- nvinfo : EIATTR_MIN_STACK_SIZE
	.align		4
.L_47:
        /*0120*/ 	.byte	0x04, 0x12
        /*0122*/ 	.short	(.L_49 - .L_48)
	.align		4
.L_48:
        /*0124*/ 	.word	index@(accumulate_gradients_mixed_f16)
        /*0128*/ 	.word	0x00000000


	//----- nvinfo : EIATTR_MIN_STACK_SIZE
	.align		4
.L_49:
        /*012c*/ 	.byte	0x04, 0x12
        /*012e*/ 	.short	(.L_51 - .L_50)
	.align		4
.L_50:
        /*0130*/ 	.word	index@(pipeline_grad_sync_f32)
        /*0134*/ 	.word	0x00000000


	//----- nvinfo : EIATTR_MIN_STACK_SIZE
	.align		4
.L_51:
        /*0138*/ 	.byte	0x04, 0x12
        /*013a*/ 	.short	(.L_53 - .L_52)
	.align		4
.L_52:
        /*013c*/ 	.word	index@(hierarchical_allreduce_f32)
        /*0140*/ 	.word	0x00000000


	//----- nvinfo : EIATTR_MIN_STACK_SIZE
	.align		4
.L_53:
        /*0144*/ 	.byte	0x04, 0x12
        /*0146*/ 	.short	(.L_55 - .L_54)
	.align		4
.L_54:
        /*0148*/ 	.word	index@(decompress_gradients_f32)
        /*014c*/ 	.word	0x00000000


	//----- nvinfo : EIATTR_MIN_STACK_SIZE
	.align		4
.L_55:
        /*0150*/ 	.byte	0x04, 0x12
        /*0152*/ 	.short	(.L_57 - .L_56)
	.align		4
.L_56:
        /*0154*/ 	.word	index@(compress_gradients_topk_f32)
        /*0158*/ 	.word	0x00000000


	//----- nvinfo : EIATTR_MIN_STACK_SIZE
	.align		4
.L_57:
        /*015c*/ 	.byte	0x04, 0x12
        /*015e*/ 	.short	(.L_59 - .L_58)
	.align		4
.L_58:
        /*0160*/ 	.word	index@(tree_allreduce_f32)
        /*0164*/ 	.word	0x00000000


	//----- nvinfo : EIATTR_MIN_STACK_SIZE
	.align		4
.L_59:
        /*0168*/ 	.byte	0x04, 0x12
        /*016a*/ 	.short	(.L_61 - .L_60)
	.align		4
.L_60:
        /*016c*/ 	.word	index@(ring_allreduce_f32)
        /*0170*/ 	.word	0x00000000
.L_61:


//--------------------- .nv.compat                --------------------------
	.section	.nv.compat,"",@"SHT_CUDA_COMPAT_INFO"
	.align	4
        /*0000*/ 	.byte	0x02, 0x09, 0x00, 0x00, 0x02, 0x02, 0x01, 0x00, 0x02, 0x05, 0x05, 0x00, 0x03, 0x07, 0x01, 0x01
        /*0010*/ 	.byte	0x02, 0x03, 0x00, 0x00, 0x02, 0x06, 0x01, 0x00, 0x04, 0x0b, 0x08, 0x00, 0x01, 0x00, 0x00, 0x00
        /*0020*/ 	.byte	0x00, 0x00, 0x00, 0x00


//--------------------- .nv.info.gather_partitioned_params_f32 --------------------------
	.section	.nv.info.gather_partitioned_params_f32,"",@"SHT_CUDA_INFO"
	.sectionflags	@""
	.align	4


	//----- nvinfo : EIATTR_CUDA_API_VERSION
	.align		4
        /*0000*/ 	.byte	0x04, 0x37
        /*0002*/ 	.short	(.L_63 - .L_62)
.L_62:
        /*0004*/ 	.word	0x00000082


	//----- nvinfo : EIATTR_KPARAM_INFO
	.align		4
.L_63:
        /*0008*/ 	.byte	0x04, 0x17
        /*000a*/ 	.short	(.L_65 - .L_64)
.L_64:
        /*000c*/ 	.word	0x00000000
        /*0010*/ 	.short	0x0004
        /*0012*/ 	.short	0x0018
        /*0014*/ 	.byte	0x00, 0xf0, 0x11, 0x00


	//----- nvinfo : EIATTR_KPARAM_INFO
	.align		4
.L_65:
        /*0018*/ 	.byte	0x04, 0x17
        /*001a*/ 	.short	(.L_67 - .L_66)
.L_66:
        /*001c*/ 	.word	0x00000000
        /*0020*/ 	.short	0x0003
        /*0022*/ 	.short	0x0014
        /*0024*/ 	.byte	0x00, 0xf0, 0x11, 0x00


	//----- nvinfo : EIATTR_KPARAM_INFO
	.align		4
.L_67:
        /*0028*/ 	.byte	0x04, 0x17
        /*002a*/ 	.short	(.L_69 - .L_68)
.L_68:
        /*002c*/ 	.word	0x00000000
        /*0030*/ 	.short	0x0002
        /*0032*/ 	.short	0x0010
        /*0034*/ 	.byte	0x00, 0xf0, 0x11, 0x00


	//----- nvinfo : EIATTR_KPARAM_INFO
	.align		4
.L_69:
        /*0038*/ 	.byte	0x04, 0x17
        /*003a*/ 	.short	(.L_71 - .L_70)
.L_70:
        /*003c*/ 	.word	0x00000000
        /*0040*/ 	.short	0x0001
        /*0042*/ 	.short	0x0008
        /*0044*/ 	.byte	0x00, 0xf5, 0x21, 0x00


	//----- nvinfo : EIATTR_KPARAM_INFO
	.align		4
.L_71:
        /*0048*/ 	.byte	0x04, 0x17
        /*004a*/ 	.short	(.L_73 - .L_72)
.L_72:
        /*004c*/ 	.word	0x00000000
        /*0050*/ 	.short	0x0000
        /*0052*/ 	.short	0x0000
        /*0054*/ 	.byte	0x00, 0xf5, 0x21, 0x00


	//----- nvinfo : EIATTR_SPARSE_MMA_MASK
	.align		4
.L_73:
        /*0058*/ 	.byte	0x03, 0x50
        /*005a*/ 	.short	0x0000


	//----- nvinfo : EIATTR_MAXREG_COUNT
	.align		4
        /*005c*/ 	.byte	0x03, 0x1b
        /*005e*/ 	.short	0x00ff


	//----- nvinfo : EIATTR_MERCURY_ISA_VERSION
	.align		4
        /*0060*/ 	.byte	0x03, 0x5f
        /*0062*/ 	.short	0x0101


	//----- nvinfo : EIATTR_VRC_CTA_INIT_COUNT
	.align		4
        /*0064*/ 	.byte	0x02, 0x4a
	.zero		1
	.zero		1


	//----- nvinfo : EIATTR_EXIT_INSTR_OFFSETS
	.align		4
        /*0068*/ 	.byte	0x04, 0x1c
        /*006a*/ 	.short	(.L_75 - .L_74)


	//   ....[0]....
.L_74:
        /*006c*/ 	.word	0x00000240


	//   ....[1]....
        /*0070*/ 	.word	0x000002c0


	//----- nvinfo : EIATTR_CBANK_PARAM_SIZE
	.align		4
.L_75:
        /*0074*/ 	.byte	0x03, 0x19
        /*0076*/ 	.short	0x001c


	//----- nvinfo : EIATTR_PARAM_CBANK
	.align		4
        /*0078*/ 	.byte	0x04, 0x0a
        /*007a*/ 	.short	(.L_77 - .L_76)
	.align		4
.L_76:
        /*007c*/ 	.word	index@(.nv.constant0.gather_partitioned_params_f32)
        /*0080*/ 	.short	0x0380
        /*0082*/ 	.short	0x001c


	//----- nvinfo : EIATTR_SW_WAR
	.align		4
.L_77:
        /*0084*/ 	.byte	0x04, 0x36
        /*0086*/ 	.short	(.L_79 - .L_78)
.L_78:
        /*0088*/ 	.word	0x00000008
.L_79:


//--------------------- .nv.info.partition_optimizer_states_f32 --------------------------
	.section	.nv.info.partition_optimizer_states_f32,"",@"SHT_CUDA_INFO"
	.sectionflags	@""
	.align	4


	//----- nvinfo : EIATTR_CUDA_API_VERSION
	.align		4
        /*0000*/ 	.byte	0x04, 0x37
        /*0002*/ 	.short	(.L_81 - .L_80)
.L_80:
        /*0004*/ 	.word	0x00000082


	//----- nvinfo : EIATTR_KPARAM_INFO
	.align		4
.L_81:
        /*0008*/ 	.byte	0x04, 0x17
        /*000a*/ 	.short	(.L_83 - .L_82)
.L_82:
        /*000c*/ 	.word	0x00000000
        /*0010*/ 	.short	0x0006
        /*0012*/ 	.short	0x0028
        /*0014*/ 	.byte	0x00, 0xf0, 0x11, 0x00


	//----- nvinfo : EIATTR_KPARAM_INFO
	.align		4
.L_83:
        /*0018*/ 	.byte	0x04, 0x17
        /*001a*/ 	.short	(.L_85 - .L_84)
.L_84:
        /*001c*/ 	.word	0x00000000
        /*0020*/ 	.short	0x0005
        /*0022*/ 	.short	0x0024
        /*0024*/ 	.byte	0x00, 0xf0, 0x11, 0x00


	//----- nvinfo : EIATTR_KPARAM_INFO
	.align		4
.L_85:
        /*0028*/ 	.byte	0x04, 0x17
        /*002a*/ 	.short	(.L_87 - .L_86)
.L_86:
        /*002c*/ 	.word	0x00000000
        /*0030*/ 	.short	0x0004
        /*0032*/ 	.short	0x0020
        /*0034*/ 	.byte	0x00, 0xf0, 0x11, 0x00


	//----- nvinfo : EIATTR_KPARAM_INFO
	.align		4
.L_87:
        /*0038*/ 	.byte	0x04, 0x17
        /*003a*/ 	.short	(.L_89 - .L_88)
.L_88:
        /*003c*/ 	.word	0x00000000
        /*0040*/ 	.short	0x0003
        /*0042*/ 	.short	0x0018
        /*0044*/ 	.byte	0x00, 0xf5, 0x21, 0x00


	//----- nvinfo : EIATTR_KPARAM_INFO
	.align		4
.L_89:
        /*0048*/ 	.byte	0x04, 0x17
        /*004a*/ 	.short	(.L_91 - .L_90)
.L_90:
        /*004c*/ 	.word	0x00000000
        /*0050*/ 	.short	0x0002
        /*0052*/ 	.short	0x0010
        /*0054*/ 	.byte	0x00, 0xf5, 0x21, 0x00


	//----- nvinfo : EIATTR_KPARAM_INFO
	.align		4
.L_91:
        /*0058*/ 	.byte	0x04, 0x17
        /*005a*/ 	.short	(.L_93 - .L_92)
.L_92:
        /*005c*/ 	.word	0x00000000
        /*0060*/ 	.short	0x0001
        /*0062*/ 	.short	0x0008
        /*0064*/ 	.byte	0x00, 0xf5, 0x21, 0x00


	//----- nvinfo : EIATTR_KPARAM_INFO
	.align		4
.L_93:
        /*0068*/ 	.byte	0x04, 0x17
        /*006a*/ 	.short	(.L_95 - .L_94)
.L_94:
        /*006c*/ 	.word	0x00000000
        /*0070*/ 	.short	0x0000
        /*0072*/ 	.short	0x0000
        /*0074*/ 	.byte	0x00, 0xf5, 0x21, 0x00


	//----- nvinfo : EIATTR_SPARSE_MMA_MASK
	.align		4
.L_95:
        /*0078*/ 	.byte	0x03, 0x50
        /*007a*/ 	.short	0x0000


	//----- nvinfo : EIATTR_MAXREG_COUNT
	.align		4
        /*007c*/ 	.byte	0x03, 0x1b
        /*007e*/ 	.short	0x00ff


	//----- nvinfo : EIATTR_MERCURY_ISA_VERSION
	.align		4
        /*0080*/ 	.byte	0x03, 0x5f
        /*0082*/ 	.short	0x0101


	//----- nvinfo : EIATTR_VRC_CTA_INIT_COUNT
	.align		4
        /*0084*/ 	.byte	0x02, 0x4a
	.zero		1
	.zero		1


	//----- nvinfo : EIATTR_EXIT_INSTR_OFFSETS
	.align		4
        /*0088*/ 	.byte	0x04, 0x1c
        /*008a*/ 	.short	(.L_97 - .L_96)


	//   ....[0]....
.L_96:
        /*008c*/ 	.word	0x00000240


	//   ....[1]....
        /*0090*/ 	.word	0x00000320


	//----- nvinfo : EIATTR_CBANK_PARAM_SIZE
	.align		4
.L_97:
        /*0094*/ 	.byte	0x03, 0x19
        /*0096*/ 	.short	0x002c


	//----- nvinfo : EIATTR_PARAM_CBANK
	.align		4
        /*0098*/ 	.byte	0x04, 0x0a
        /*009a*/ 	.short	(.L_99 - .L_98)
	.align		4
.L_98:
        /*009c*/ 	.word	index@(.nv.constant0.partition_optimizer_states_f32)
        /*00a0*/ 	.short	0x0380
        /*00a2*/ 	.short	0x002c


	//----- nvinfo : EIATTR_SW_WAR
	.align		4
.L_99:
        /*00a4*/ 	.byte	0x04, 0x36
        /*00a6*/ 	.short	(.L_101 - .L_100)
.L_100:
        /*00a8*/ 	.word	0x00000008
.L_101:


//--------------------- .nv.info.accumulate_gradients_mixed_f16 --------------------------
	.section	.nv.info.accumulate_gradients_mixed_f16,"",@"SHT_CUDA_INFO"
	.sectionflags	@""
	.align	4


	//----- nvinfo : EIATTR_CUDA_API_VERSION
	.align		4
        /*0000*/ 	.byte	0x04, 0x37
        /*0002*/ 	.short	(.L_103 - .L_102)
.L_102:
        /*0004*/ 	.word	0x00000082


	//----- nvinfo : EIATTR_KPARAM_INFO
	.align		4
.L_103:
        /*0008*/ 	.byte	0x04, 0x17
        /*000a*/ 	.short	(.L_105 - .L_104)
.L_104:
        /*000c*/ 	.word	0x00000000
        /*0010*/ 	.short	0x0005
        /*0012*/ 	.short	0x0024
        /*0014*/ 	.byte	0x00, 0xf0, 0x11, 0x00


	//----- nvinfo : EIATTR_KPARAM_INFO
	.align		4
.L_105:
        /*0018*/ 	.byte	0x04, 0x17
        /*001a*/ 	.short	(.L_107 - .L_106)
.L_106:
        /*001c*/ 	.word	0x00000000
        /*0020*/ 	.short	0x0004
        /*0022*/ 	.short	0x0020
        /*0024*/ 	.byte	0x00, 0xf0, 0x11, 0x00


	//----- nvinfo : EIATTR_KPARAM_INFO
	.align		4
.L_107:
        /*0028*/ 	.byte	0x04, 0x17
        /*002a*/ 	.short	(.L_109 - .L_108)
.L_108:
        /*002c*/ 	.word	0x00000000
        /*0030*/ 	.short	0x0003
        /*0032*/ 	.short	0x0018
        /*0034*/ 	.byte	0x00, 0xf5, 0x21, 0x00


	//----- nvinfo : EIATTR_KPARAM_INFO
	.align		4
.L_109:
        /*0038*/ 	.byte	0x04, 0x17
        /*003a*/ 	.short	(.L_111 - .L_110)
.L_110:
        /*003c*/ 	.word	0x00000000
        /*0040*/ 	.short	0x0002
        /*0042*/ 	.short	0x0010
        /*0044*/ 	.byte	0x00, 0xf5, 0x21, 0x00


	//----- nvinfo : EIATTR_KPARAM_INFO
	.align		4
.L_111:
        /*0048*/ 	.byte	0x04, 0x17
        /*004a*/ 	.short	(.L_113 - .L_112)
.L_112:
        /*004c*/ 	.word	0x00000000
        /*0050*/ 	.short	0x0001
        /*0052*/ 	.short	0x0008
        /*0054*/ 	.byte	0x00, 0xf5, 0x21, 0x00


	//----- nvinfo : EIATTR_KPARAM_INFO
	.align		4
.L_113:
        /*0058*/ 	.byte	0x04, 0x17
        /*005a*/ 	.short	(.L_115 - .L_114)
.L_114:
        /*005c*/ 	.word	0x00000000
        /*0060*/ 	.short	0x0000
        /*0062*/ 	.short	0x0000
        /*0064*/ 	.byte	0x00, 0xf5, 0x21, 0x00


	//----- nvinfo : EIATTR_SPARSE_MMA_MASK
	.align		4
.L_115:
        /*0068*/ 	.byte	0x03, 0x50
        /*006a*/ 	.short	0x0000


	//----- nvinfo : EIATTR_MAXREG_COUNT
	.align		4
        /*006c*/ 	.byte	0x03, 0x1b
        /*006e*/ 	.short	0x00ff


	//----- nvinfo : EIATTR_MERCURY_ISA_VERSION
	.align		4
        /*0070*/ 	.byte	0x03, 0x5f
        /*0072*/ 	.short	0x0101


	//----- nvinfo : EIATTR_VRC_CTA_INIT_COUNT
	.align		4
        /*0074*/ 	.byte	0x02, 0x4a
	.zero		1
	.zero		1


	//----- nvinfo : EIATTR_EXIT_INSTR_OFFSETS
	.align		4
        /*0078*/ 	.byte	0x04, 0x1c
        /*007a*/ 	.short	(.L_117 - .L_116)


	//   ....[0]....
.L_116:
        /*007c*/ 	.word	0x00000070


	//   ....[1]....
        /*0080*/ 	.word	0x00000170


	//   ....[2]....
        /*0084*/ 	.word	0x000001e0


	//   ....[3]....
        /*0088*/ 	.word	0x00000230


	//   ....[4]....
        /*008c*/ 	.word	0x00000350


	//----- nvinfo : EIATTR_CRS_STACK_SIZE
	.align		4
.L_117:
        /*0090*/ 	.byte	0x04, 0x1e
        /*0092*/ 	.short	(.L_119 - .L_118)
.L_118:
        /*0094*/ 	.word	0x00000000


	//----- nvinfo : EIATTR_CBANK_PARAM_SIZE
	.align		4
.L_119:
        /*0098*/ 	.byte	0x03, 0x19
        /*009a*/ 	.short	0x0028


	//----- nvinfo : EIATTR_PARAM_CBANK
	.align		4
        /*009c*/ 	.byte	0x04, 0x0a
        /*009e*/ 	.short	(.L_121 - .L_120)
	.align		4
.L_120:
        /*00a0*/ 	.word	index@(.nv.constant0.accumulate_gradients_mixed_f16)
        /*00a4*/ 	.short	0x0380
        /*00a6*/ 	.short	0x0028


	//----- nvinfo : EIATTR_SW_WAR
	.align		4
.L_121:
        /*00a8*/ 	.byte	0x04, 0x36
        /*00aa*/ 	.short	(.L_123 - .L_122)
.L_122:
        /*00ac*/ 	.word	0x00000008
.L_123:


//--------------------- .nv.info.pipeline_grad_sync_f32 --------------------------
	.section	.nv.info.pipeline_grad_sync_f32,"",@"SHT_CUDA_INFO"
	.sectionflags	@""
	.align	4


	//----- nvinfo : EIATTR_CUDA_API_VERSION
	.align		4
        /*0000*/ 	.byte	0x04, 0x37
        /*0002*/ 	.short	(.L_125 - .L_124)
.L_124:
        /*0004*/ 	.word	0x00000082


	//----- nvinfo : EIATTR_KPARAM_INFO
	.align		4
.L_125:
        /*0008*/ 	.byte	0x04, 0x17
        /*000a*/ 	.short	(.L_127 - .L_126)
.L_126:
        /*000c*/ 	.word	0x00000000
        /*0010*/ 	.short	0x0007
        /*0012*/ 	.short	0x0030
        /*0014*/ 	.byte	0x00, 0xf0, 0x11, 0x00


	//----- nvinfo : EIATTR_KPARAM_INFO
	.align		4
.L_127:
        /*0018*/ 	.byte	0x04, 0x17
        /*001a*/ 	.short	(.L_129 - .L_128)
.L_128:
        /*001c*/ 	.word	0x00000000
        /*0020*/ 	.short	0x0006
        /*0022*/ 	.short	0x002c
        /*0024*/ 	.byte	0x00, 0xf0, 0x11, 0x00


	//----- nvinfo : EIATTR_KPARAM_INFO
	.align		4
.L_129:
        /*0028*/ 	.byte	0x04, 0x17
        /*002a*/ 	.short	(.L_131 - .L_130)
.L_130:
        /*002c*/ 	.word	0x00000000
        /*0030*/ 	.short	0x0005
        /*0032*/ 	.short	0x0028
        /*0034*/ 	.byte	0x00, 0xf0, 0x11, 0x00


	//----- nvinfo : EIATTR_KPARAM_INFO
	.align		4
.L_131:
        /*0038*/ 	.byte	0x04, 0x17
        /*003a*/ 	.short	(.L_133 - .L_132)
.L_132:
        /*003c*/ 	.word	0x00000000
        /*0040*/ 	.short	0x0004
        /*0042*/ 	.short	0x0020
        /*0044*/ 	.byte	0x00, 0xf5, 0x21, 0x00


	//----- nvinfo : EIATTR_KPARAM_INFO
	.align		4
.L_133:
        /*0048*/ 	.byte	0x04, 0x17
        /*004a*/ 	.short	(.L_135 - .L_134)
.L_134:
        /*004c*/ 	.word	0x00000000
        /*0050*/ 	.short	0x0003
        /*0052*/ 	.short	0x0018
        /*0054*/ 	.byte	0x00, 0xf5, 0x21, 0x00


	//----- nvinfo : EIATTR_KPARAM_INFO
	.align		4
.L_135:
        /*0058*/ 	.byte	0x04, 0x17
        /*005a*/ 	.short	(.L_137 - .L_136)
.L_136:
        /*005c*/ 	.word	0x00000000
        /*0060*/ 	.short	0x0002
        /*0062*/ 	.short	0x0010
        /*0064*/ 	.byte	0x00, 0xf5, 0x21, 0x00


	//----- nvinfo : EIATTR_KPARAM_INFO
	.align		4
.L_137:
        /*0068*/ 	.byte	0x04, 0x17
        /*006a*/ 	.short	(.L_139 - .L_138)
.L_138:
        /*006c*/ 	.word	0x00000000
        /*0070*/ 	.short	0x0001
        /*0072*/ 	.short	0x0008
        /*0074*/ 	.byte	0x00, 0xf5, 0x21, 0x00


	//----- nvinfo : EIATTR_KPARAM_INFO
	.align		4
.L_139:
        /*0078*/ 	.byte	0x04, 0x17
        /*007a*/ 	.short	(.L_141 - .L_140)
.L_140:
        /*007c*/ 	.word	0x00000000
        /*0080*/ 	.short	0x0000
        /*0082*/ 	.short	0x0000
        /*0084*/ 	.byte	0x00, 0xf5, 0x21, 0x00


	//----- nvinfo : EIATTR_SPARSE_MMA_MASK
	.align		4
.L_141:
        /*0088*/ 	.byte	0x03, 0x50
        /*008a*/ 	.short	0x0000


	//----- nvinfo : EIATTR_MAXREG_COUNT
	.align		4
        /*008c*/ 	.byte	0x03, 0x1b
        /*008e*/ 	.short	0x00ff


	//----- nvinfo : EIATTR_MERCURY_ISA_VERSION
	.align		4
        /*0090*/ 	.byte	0x03, 0x5f
        /*0092*/ 	.short	0x0101


	//----- nvinfo : EIATTR_VRC_CTA_INIT_COUNT
	.align		4
        /*0094*/ 	.byte	0x02, 0x4a
	.zero		1
	.zero		1


	//----- nvinfo : EIATTR_EXIT_INSTR_OFFSETS
	.align		4
        /*0098*/ 	.byte	0x04, 0x1c
        /*009a*/ 	.short	(.L_143 - .L_142)


	//   ....[0]....
.L_142:
        /*009c*/ 	.word	0x000000b0


	//   ....[1]....
        /*00a0*/ 	.word	0x000001d0


	//   ....[2]....
        /*00a4*/ 	.word	0x000002c0


	//----- nvinfo : EIATTR_CBANK_PARAM_SIZE
	.align		4
.L_143:
        /*00a8*/ 	.byte	0x03, 0x19
        /*00aa*/ 	.short	0x0034


	//----- nvinfo : EIATTR_PARAM_CBANK
	.align		4
        /*00ac*/ 	.byte	0x04, 0x0a
        /*00ae*/ 	.short	(.L_145 - .L_144)
	.align		4
.L_144:
        /*00b0*/ 	.word	index@(.nv.constant0.pipeline_grad_sync_f32)
        /*00b4*/ 	.short	0x0380
        /*00b6*/ 	.short	0x0034


	//----- nvinfo : EIATTR_SW_WAR
	.align		4
.L_145:
        /*00b8*/ 	.byte	0x04, 0x36
        /*00ba*/ 	.short	(.L_147 - .L_146)
.L_146:
        /*00bc*/ 	.word	0x00000008
.L_147:


//--------------------- .nv.info.hierarchical_allreduce_f32 --------------------------
	.section	.nv.info.hierarchical_allreduce_f32,"",@"SHT_CUDA_INFO"
	.sectionflags	@""
	.align	4


	//----- nvinfo : EIATTR_CUDA_API_VERSION
	.align		4
        /*0000*/ 	.byte	0x04, 0x37
        /*0002*/ 	.short	(.L_149 - .L_148)
.L_148:
        /*0004*/ 	.word	0x00000082


	//----- nvinfo : EIATTR_KPARAM_INFO
	.align		4
.L_149:
        /*0008*/ 	.byte	0x04, 0x17
        /*000a*/ 	.short	(.L_151 - .L_150)
.L_150:
        /*000c*/ 	.word	0x00000000
        /*0010*/ 	.short	0x0007
        /*0012*/ 	.short	0x0028
        /*0014*/ 	.byte	0x00, 0xf0, 0x11, 0x00


	//----- nvinfo : EIATTR_KPARAM_INFO
	.align		4
.L_151:
        /*0018*/ 	.byte	0x04, 0x17
        /*001a*/ 	.short	(.L_153 - .L_152)
.L_152:
        /*001c*/ 	.word	0x00000000
        /*0020*/ 	.short	0x0006
        /*0022*/ 	.short	0x0024
        /*0024*/ 	.byte	0x00, 0xf0, 0x11, 0x00


	//----- nvinfo : EIATTR_KPARAM_INFO
	.align		4
.L_153:
        /*0028*/ 	.byte	0x04, 0x17
        /*002a*/ 	.short	(.L_155 - .L_154)
.L_154:
        /*002c*/ 	.word	0x00000000
        /*0030*/ 	.short	0x0005
        /*0032*/ 	.short	0x0020
        /*0034*/ 	.byte	0x00, 0xf0, 0x11, 0x00


	//----- nvinfo : EIATTR_KPARAM_INFO
	.align		4
.L_155:
        /*0038*/ 	.byte	0x04, 0x17
        /*003a*/ 	.short	(.L_157 - .L_156)
.L_156:
        /*003c*/ 	.word	0x00000000
        /*0040*/ 	.short	0x0004
        /*0042*/ 	.short	0x001c
        /*0044*/ 	.byte	0x00, 0xf0, 0x11, 0x00


	//----- nvinfo : EIATTR_KPARAM_INFO
	.align		4
.L_157:
        /*0048*/ 	.byte	0x04, 0x17
        /*004a*/ 	.short	(.L_159 - .L_158)
.L_158:
        /*004c*/ 	.word	0x00000000
        /*0050*/ 	.short	0x0003
        /*0052*/ 	.short	0x0018
        /*0054*/ 	.byte	0x00, 0xf0, 0x11, 0x00


	//----- nvinfo : EIATTR_KPARAM_INFO
	.align		4
.L_159:
        /*0058*/ 	.byte	0x04, 0x17
        /*005a*/ 	.short	(.L_161 - .L_160)
.L_160:
        /*005c*/ 	.word	0x00000000
        /*0060*/ 	.short	0x0002
        /*0062*/ 	.short	0x0010
        /*0064*/ 	.byte	0x00, 0xf5, 0x21, 0x00


	//----- nvinfo : EIATTR_KPARAM_INFO
	.align		4
.L_161:
        /*0068*/ 	.byte	0x04, 0x17
        /*006a*/ 	.short	(.L_163 - .L_162)
.L_162:
        /*006c*/ 	.word	0x00000000
        /*0070*/ 	.short	0x0001
        /*0072*/ 	.short	0x0008
        /*0074*/ 	.byte	0x00, 0xf5, 0x21, 0x00


	//----- nvinfo : EIATTR_KPARAM_INFO
	.align		4
.L_163:
        /*0078*/ 	.byte	0x04, 0x17
        /*007a*/ 	.short	(.L_165 - .L_164)
.L_164:
        /*007c*/ 	.word	0x00000000
        /*0080*/ 	.short	0x0000
        /*0082*/ 	.short	0x0000
        /*0084*/ 	.byte	0x00, 0xf5, 0x21, 0x00


	//----- nvinfo : EIATTR_SPARSE_MMA_MASK
	.align		4
.L_165:
        /*0088*/ 	.byte	0x03, 0x50
        /*008a*/ 	.short	0x0000


	//----- nvinfo : EIATTR_MAXREG_COUNT
	.align		4
        /*008c*/ 	.byte	0x03, 0x1b
        /*008e*/ 	.short	0x00ff


	//----- nvinfo : EIATTR_NUM_BARRIERS
	.align		4
        /*0090*/ 	.byte	0x02, 0x4c
        /*0092*/ 	.byte	0x01
	.zero		1


	//----- nvinfo : EIATTR_MERCURY_ISA_VERSION
	.align		4
        /*0094*/ 	.byte	0x03, 0x5f
        /*0096*/ 	.short	0x0101


	//----- nvinfo : EIATTR_VRC_CTA_INIT_COUNT
	.align		4
        /*0098*/ 	.byte	0x02, 0x4a
	.zero		1
	.zero		1


	//----- nvinfo : EIATTR_EXIT_INSTR_OFFSETS
	.align		4
        /*009c*/ 	.byte	0x04, 0x1c
        /*009e*/ 	.short	(.L_167 - .L_166)


	//   ....[0]....
.L_166:
        /*00a0*/ 	.word	0x00000080


	//   ....[1]....
        /*00a4*/ 	.word	0x000013b0


	//   ....[2]....
        /*00a8*/ 	.word	0x00001400


	//----- nvinfo : EIATTR_CRS_STACK_SIZE
	.align		4
.L_167:
        /*00ac*/ 	.byte	0x04, 0x1e
        /*00ae*/ 	.short	(.L_169 - .L_168)
.L_168:
        /*00b0*/ 	.word	0x00000000


	//----- nvinfo : EIATTR_CBANK_PARAM_SIZE
	.align		4
.L_169:
        /*00b4*/ 	.byte	0x03, 0x19
        /*00b6*/ 	.short	0x002c


	//----- nvinfo : EIATTR_PARAM_CBANK
	.align		4
        /*00b8*/ 	.byte	0x04, 0x0a
        /*00ba*/ 	.short	(.L_171 - .L_170)
	.align		4
.L_170:
        /*00bc*/ 	.word	index@(.nv.constant0.hierarchical_allreduce_f32)
        /*00c0*/ 	.short	0x0380
        /*00c2*/ 	.short	0x002c


	//----- nvinfo : EIATTR_SW_WAR
	.align		4
.L_171:
        /*00c4*/ 	.byte	0x04, 0x36
        /*00c6*/ 	.short	(.L_173 - .L_172)
.L_172:
        /*00c8*/ 	.word	0x00000008
.L_173:


//--------------------- .nv.info.decompress_gradients_f32 --------------------------
	.section	.nv.info.decompress_gradients_f32,"",@"SHT_CUDA_INFO"
	.sectionflags	@""
	.align	4


	//----- nvinfo : EIATTR_CUDA_API_VERSION
	.align		4
        /*0000*/ 	.byte	0x04, 0x37
        /*0002*/ 	.short	(.L_175 - .L_174)
.L_174:
        /*0004*/ 	.word	0x00000082


	//----- nvinfo : EIATTR_KPARAM_INFO
	.align		4
.L_175:
        /*0008*/ 	.byte	0x04, 0x17
        /*000a*/ 	.short	(.L_177 - .L_176)
.L_176:
        /*000c*/ 	.word	0x00000000
        /*0010*/ 	.short	0x0004
        /*0012*/ 	.short	0x001c
        /*0014*/ 	.byte	0x00, 0xf0, 0x11, 0x00


	//----- nvinfo : EIATTR_KPARAM_INFO
	.align		4
.L_177:
        /*0018*/ 	.byte	0x04, 0x17
        /*001a*/ 	.short	(.L_179 - .L_178)
.L_178:
        /*001c*/ 	.word	0x00000000
        /*0020*/ 	.short	0x0003
        /*0022*/ 	.short	0x0018
        /*0024*/ 	.byte	0x00, 0xf0, 0x11, 0x00


	//----- nvinfo : EIATTR_KPARAM_INFO
	.align		4
.L_179:
        /*0028*/ 	.byte	0x04, 0x17
        /*002a*/ 	.short	(.L_181 - .L_180)
.L_180:
        /*002c*/ 	.word	0x00000000
        /*0030*/ 	.short	0x0002
        /*0032*/ 	.short	0x0010
        /*0034*/ 	.byte	0x00, 0xf5, 0x21, 0x00


	//----- nvinfo : EIATTR_KPARAM_INFO
	.align		4
.L_181:
        /*0038*/ 	.byte	0x04, 0x17
        /*003a*/ 	.short	(.L_183 - .L_182)
.L_182:
        /*003c*/ 	.word	0x00000000
        /*0040*/ 	.short	0x0001
        /*0042*/ 	.short	0x0008
        /*0044*/ 	.byte	0x00, 0xf5, 0x21, 0x00


	//----- nvinfo : EIATTR_KPARAM_INFO
	.align		4
.L_183:
        /*0048*/ 	.byte	0x04, 0x17
        /*004a*/ 	.short	(.L_185 - .L_184)
.L_184:
        /*004c*/ 	.word	0x00000000
        /*0050*/ 	.short	0x0000
        /*0052*/ 	.short	0x0000
        /*0054*/ 	.byte	0x00, 0xf5, 0x21, 0x00


	//----- nvinfo : EIATTR_SPARSE_MMA_MASK
	.align		4
.L_185:
        /*0058*/ 	.byte	0x03, 0x50
        /*005a*/ 	.short	0x0000


	//----- nvinfo : EIATTR_MAXREG_COUNT
	.align		4
        /*005c*/ 	.byte	0x03, 0x1b
        /*005e*/ 	.short	0x00ff


	//----- nvinfo : EIATTR_MERCURY_ISA_VERSION
	.align		4
        /*0060*/ 	.byte	0x03, 0x5f
        /*0062*/ 	.short	0x0101


	//----- nvinfo : EIATTR_VRC_CTA_INIT_COUNT
	.align		4
        /*0064*/ 	.byte	0x02, 0x4a
	.zero		1
	.zero		1


	//----- nvinfo : EIATTR_EXIT_INSTR_OFFSETS
	.align		4
        /*0068*/ 	.byte	0x04, 0x1c
        /*006a*/ 	.short	(.L_187 - .L_186)


	//   ....[0]....
.L_186:
        /*006c*/ 	.word	0x000000d0


	//   ....[1]....
        /*0070*/ 	.word	0x00000130


	//   ....[2]....
        /*0074*/ 	.word	0x000001a0


	//----- nvinfo : EIATTR_CBANK_PARAM_SIZE
	.align		4
.L_187:
        /*0078*/ 	.byte	0x03, 0x19
        /*007a*/ 	.short	0x0020


	//----- nvinfo : EIATTR_PARAM_CBANK
	.align		4
        /*007c*/ 	.byte	0x04, 0x0a
        /*007e*/ 	.short	(.L_189 - .L_188)
	.align		4
.L_188:
        /*0080*/ 	.word	index@(.nv.constant0.decompress_gradients_f32)
        /*0084*/ 	.short	0x0380
        /*0086*/ 	.short	0x0020


	//----- nvinfo : EIATTR_SW_WAR
	.align		4
.L_189:
        /*0088*/ 	.byte	0x04, 0x36
        /*008a*/ 	.short	(.L_191 - .L_190)
.L_190:
        /*008c*/ 	.word	0x00000008
.L_191:


//--------------------- .nv.info.compress_gradients_topk_f32 --------------------------
	.section	.nv.info.compress_gradients_topk_f32,"",@"SHT_CUDA_INFO"
	.sectionflags	@""
	.align	4


	//----- nvinfo : EIATTR_CUDA_API_VERSION
	.align		4
        /*0000*/ 	.byte	0x04, 0x37
        /*0002*/ 	.short	(.L_193 - .L_192)
.L_192:
        /*0004*/ 	.word	0x00000082


	//----- nvinfo : EIATTR_KPARAM_INFO
	.align		4
.L_193:
        /*0008*/ 	.byte	0x04, 0x17
        /*000a*/ 	.short	(.L_195 - .L_194)
.L_194:
        /*000c*/ 	.word	0x00000000
        /*0010*/ 	.short	0x0006
        /*0012*/ 	.short	0x0028
        /*0014*/ 	.byte	0x00, 0xf0, 0x11, 0x00


	//----- nvinfo : EIATTR_KPARAM_INFO
	.align		4
.L_195:
        /*0018*/ 	.byte	0x04, 0x17
        /*001a*/ 	.short	(.L_197 - .L_196)
.L_196:
        /*001c*/ 	.word	0x00000000
        /*0020*/ 	.short	0x0005
        /*0022*/ 	.short	0x0024
        /*0024*/ 	.byte	0x00, 0xf0, 0x11, 0x00


	//----- nvinfo : EIATTR_KPARAM_INFO
	.align		4
.L_197:
        /*0028*/ 	.byte	0x04, 0x17
        /*002a*/ 	.short	(.L_199 - .L_198)
.L_198:
        /*002c*/ 	.word	0x00000000
        /*0030*/ 	.short	0x0004
        /*0032*/ 	.short	0x0020
        /*0034*/ 	.byte	0x00, 0xf0, 0x11, 0x00


	//----- nvinfo : EIATTR_KPARAM_INFO
	.align		4
.L_199:
        /*0038*/ 	.byte	0x04, 0x17
        /*003a*/ 	.short	(.L_201 - .L_200)
.L_200:
        /*003c*/ 	.word	0x00000000
        /*0040*/ 	.short	0x0003
        /*0042*/ 	.short	0x0018
        /*0044*/ 	.byte	0x00, 0xf5, 0x21, 0x00


	//----- nvinfo : EIATTR_KPARAM_INFO
	.align		4
.L_201:
        /*0048*/ 	.byte	0x04, 0x17
        /*004a*/ 	.short	(.L_203 - .L_202)
.L_202:
        /*004c*/ 	.word	0x00000000
        /*0050*/ 	.short	0x0002
        /*0052*/ 	.short	0x0010
        /*0054*/ 	.byte	0x00, 0xf5, 0x21, 0x00


	//----- nvinfo : EIATTR_KPARAM_INFO
	.align		4
.L_203:
        /*0058*/ 	.byte	0x04, 0x17
        /*005a*/ 	.short	(.L_205 - .L_204)
.L_204:
        /*005c*/ 	.word	0x00000000
        /*0060*/ 	.short	0x0001
        /*0062*/ 	.short	0x0008
        /*0064*/ 	.byte	0x00, 0xf5, 0x21, 0x00


	//----- nvinfo : EIATTR_KPARAM_INFO
	.align		4
.L_205:
        /*0068*/ 	.byte	0x04, 0x17
        /*006a*/ 	.short	(.L_207 - .L_206)
.L_206:
        /*006c*/ 	.word	0x00000000
        /*0070*/ 	.short	0x0000
        /*0072*/ 	.short	0x0000
        /*0074*/ 	.byte	0x00, 0xf5, 0x21, 0x00


	//----- nvinfo : EIATTR_SPARSE_MMA_MASK
	.align		4
.L_207:
        /*0078*/ 	.byte	0x03, 0x50
        /*007a*/ 	.short	0x0000


	//----- nvinfo : EIATTR_MAXREG_COUNT
	.align		4
        /*007c*/ 	.byte	0x03, 0x1b
        /*007e*/ 	.short	0x00ff


	//----- nvinfo : EIATTR_NUM_BARRIERS
	.align		4
        /*0080*/ 	.byte	0x02, 0x4c
        /*0082*/ 	.byte	0x01
	.zero		1


	//----- nvinfo : EIATTR_MERCURY_ISA_VERSION
	.align		4
        /*0084*/ 	.byte	0x03, 0x5f
        /*0086*/ 	.short	0x0101


	//----- nvinfo : EIATTR_VRC_CTA_INIT_COUNT
	.align		4
        /*0088*/ 	.byte	0x02, 0x4a
	.zero		1
	.zero		1


	//----- nvinfo : EIATTR_EXIT_INSTR_OFFSETS
	.align		4
        /*008c*/ 	.byte	0x04, 0x1c
        /*008e*/ 	.short	(.L_209 - .L_208)


	//   ....[0]....
.L_208:
        /*0090*/ 	.word	0x00000610


	//   ....[1]....
        /*0094*/ 	.word	0x000006b0


	//----- nvinfo : EIATTR_CRS_STACK_SIZE
	.align		4
.L_209:
        /*0098*/ 	.byte	0x04, 0x1e
        /*009a*/ 	.short	(.L_211 - .L_210)
.L_210:
        /*009c*/ 	.word	0x00000000


	//----- nvinfo : EIATTR_CBANK_PARAM_SIZE
	.align		4
.L_211:
        /*00a0*/ 	.byte	0x03, 0x19
        /*00a2*/ 	.short	0x002c


	//----- nvinfo : EIATTR_PARAM_CBANK
	.align		4
        /*00a4*/ 	.byte	0x04, 0x0a
        /*00a6*/ 	.short	(.L_213 - .L_212)
	.align		4
.L_212:
        /*00a8*/ 	.word	index@(.nv.constant0.compress_gradients_topk_f32)
        /*00ac*/ 	.short	0x0380
        /*00ae*/ 	.short	0x002c


	//----- nvinfo : EIATTR_SW_WAR
	.align		4
.L_213:
        /*00b0*/ 	.byte	0x04, 0x36
        /*00b2*/ 	.short	(.L_215 - .L_214)
.L_214:
        /*00b4*/ 	.word	0x00000008
.L_215:


//--------------------- .nv.info.tree_allreduce_f32 --------------------------
	.section	.nv.info.tree_allreduce_f32,"",@"SHT_CUDA_INFO"
	.sectionflags	@""
	.align	4


	//----- nvinfo : EIATTR_CUDA_API_VERSION
	.align		4
        /*0000*/ 	.byte	0x04, 0x37
        /*0002*/ 	.short	(.L_217 - .L_216)
.L_216:
        /*0004*/ 	.word	0x00000082


	//----- nvinfo : EIATTR_KPARAM_INFO
	.align		4
.L_217:
        /*0008*/ 	.byte	0x04, 0x17
        /*000a*/ 	.short	(.L_219 - .L_218)
.L_218:
        /*000c*/ 	.word	0x00000000
        /*0010*/ 	.short	0x0004
        /*0012*/ 	.short	0x0018
        /*0014*/ 	.byte	0x00, 0xf0, 0x11, 0x00


	//----- nvinfo : EIATTR_KPARAM_INFO
	.align		4
.L_219:
        /*0018*/ 	.byte	0x04, 0x17
        /*001a*/ 	.short	(.L_221 - .L_220)
.L_220:
        /*001c*/ 	.word	0x00000000
        /*0020*/ 	.short	0x0003
        /*0022*/ 	.short	0x0014
        /*0024*/ 	.byte	0x00, 0xf0, 0x11, 0x00


	//----- nvinfo : EIATTR_KPARAM_INFO
	.align		4
.L_221:
        /*0028*/ 	.byte	0x04, 0x17
        /*002a*/ 	.short	(.L_223 - .L_222)
.L_222:
        /*002c*/ 	.word	0x00000000
        /*0030*/ 	.short	0x0002
        /*0032*/ 	.short	0x0010
        /*0034*/ 	.byte	0x00, 0xf0, 0x11, 0x00


	//----- nvinfo : EIATTR_KPARAM_INFO
	.align		4
.L_223:
        /*0038*/ 	.byte	0x04, 0x17
        /*003a*/ 	.short	(.L_225 - .L_224)
.L_224:
        /*003c*/ 	.word	0x00000000
        /*0040*/ 	.short	0x0001
        /*0042*/ 	.short	0x0008
        /*0044*/ 	.byte	0x00, 0xf5, 0x21, 0x00


	//----- nvinfo : EIATTR_KPARAM_INFO
	.align		4
.L_225:
        /*0048*/ 	.byte	0x04, 0x17
        /*004a*/ 	.short	(.L_227 - .L_226)
.L_226:
        /*004c*/ 	.word	0x00000000
        /*0050*/ 	.short	0x0000
        /*0052*/ 	.short	0x0000
        /*0054*/ 	.byte	0x00, 0xf5, 0x21, 0x00


	//----- nvinfo : EIATTR_SPARSE_MMA_MASK
	.align		4
.L_227:
        /*0058*/ 	.byte	0x03, 0x50
        /*005a*/ 	.short	0x0000


	//----- nvinfo : EIATTR_MAXREG_COUNT
	.align		4
        /*005c*/ 	.byte	0x03, 0x1b
        /*005e*/ 	.short	0x00ff


	//----- nvinfo : EIATTR_NUM_BARRIERS
	.align		4
        /*0060*/ 	.byte	0x02, 0x4c
        /*0062*/ 	.byte	0x01
	.zero		1


	//----- nvinfo : EIATTR_MERCURY_ISA_VERSION
	.align		4
        /*0064*/ 	.byte	0x03, 0x5f
        /*0066*/ 	.short	0x0101


	//----- nvinfo : EIATTR_INT_WARP_WIDE_INSTR_OFFSETS
	.align		4
        /*0068*/ 	.byte	0x04, 0x31
        /*006a*/ 	.short	(.L_229 - .L_228)


	//   ....[0]....
.L_228:
        /*006c*/ 	.word	0x00000470


	//   ....[1]....
        /*0070*/ 	.word	0x000005b0


	//   ....[2]....
        /*0074*/ 	.word	0x00000e00


	//   ....[3]....
        /*0078*/ 	.word	0x00000f30


	//----- nvinfo : EIATTR_COOP_GROUP_MASK_REGIDS
	.align		4
.L_229:
        /*007c*/ 	.byte	0x04, 0x29
        /*007e*/ 	.short	(.L_231 - .L_230)


	//   ....[0]....
.L_230:
        /*0080*/ 	.word	0xffffffff


	//   ....[1]....
        /*0084*/ 	.word	0xffffffff


	//   ....[2]....
        /*0088*/ 	.word	0xffffffff


	//   ....[3]....
        /*008c*/ 	.word	0xffffffff


	//   ....[4]....
        /*0090*/ 	.word	0xffffffff


	//   ....[5]....
        /*0094*/ 	.word	0xffffffff


	//   ....[6]....
        /*0098*/ 	.word	0xffffffff


	//   ....[7]....
        /*009c*/ 	.word	0xffffffff


	//   ....[8]....
        /*00a0*/ 	.word	0xffffffff


	//   ....[9]....
        /*00a4*/ 	.word	0x05000008


	//   ....[10]....
        /*00a8*/ 	.word	0x05000008


	//   ....[11]....
        /*00ac*/ 	.word	0x05000008


	//   ....[12]....
        /*00b0*/ 	.word	0x05000008


	//   ....[13]....
        /*00b4*/ 	.word	0x05000008


	//   ....[14]....
        /*00b8*/ 	.word	0x05000008


	//   ....[15]....
        /*00bc*/ 	.word	0x05000008


	//   ....[16]....
        /*00c0*/ 	.word	0x05000008


	//----- nvinfo : EIATTR_COOP_GROUP_INSTR_OFFSETS
	.align		4
.L_231:
        /*00c4*/ 	.byte	0x04, 0x28
        /*00c6*/ 	.short	(.L_233 - .L_232)


	//   ....[0]....
.L_232:
        /*00c8*/ 	.word	0x000003d0


	//   ....[1]....
        /*00cc*/ 	.word	0x00000660


	//   ....[2]....
        /*00d0*/ 	.word	0x00000b40


	//   ....[3]....
        /*00d4*/ 	.word	0x00000b60


	//   ....[4]....
        /*00d8*/ 	.word	0x00000b80


	//   ....[5]....
        /*00dc*/ 	.word	0x00000ba0


	//   ....[6]....
        /*00e0*/ 	.word	0x00000bc0


	//   ....[7]....
        /*00e4*/ 	.word	0x00000d80


	//   ....[8]....
        /*00e8*/ 	.word	0x00001000


	//   ....[9]....
        /*00ec*/ 	.word	0x000010c0


	//   ....[10]....
        /*00f0*/ 	.word	0x00001170


	//   ....[11]....
        /*00f4*/ 	.word	0x00001200


	//   ....[12]....
        /*00f8*/ 	.word	0x00001270


	//   ....[13]....
        /*00fc*/ 	.word	0x000012e0


	//   ....[14]....
        /*0100*/ 	.word	0x00001350


	//   ....[15]....
        /*0104*/ 	.word	0x000013e0


	//   ....[16]....
        /*0108*/ 	.word	0x00001490


	//----- nvinfo : EIATTR_VRC_CTA_INIT_COUNT
	.align		4
.L_233:
        /*010c*/ 	.byte	0x02, 0x4a
	.zero		1
	.zero		1


	//----- nvinfo : EIATTR_EXIT_INSTR_OFFSETS
	.align		4
        /*0110*/ 	.byte	0x04, 0x1c
        /*0112*/ 	.short	(.L_235 - .L_234)


	//   ....[0]....
.L_234:
        /*0114*/ 	.word	0x00001010


	//   ....[1]....
        /*0118*/ 	.word	0x00001050


	//----- nvinfo : EIATTR_CRS_STACK_SIZE
	.align		4
.L_235:
        /*011c*/ 	.byte	0x04, 0x1e
        /*011e*/ 	.short	(.L_237 - .L_236)
.L_236:
        /*0120*/ 	.word	0x00000000


	//----- nvinfo : EIATTR_CBANK_PARAM_SIZE
	.align		4
.L_237:
        /*0124*/ 	.byte	0x03, 0x19
        /*0126*/ 	.short	0x001c


	//----- nvinfo : EIATTR_PARAM_CBANK
	.align		4
        /*0128*/ 	.byte	0x04, 0x0a
        /*012a*/ 	.short	(.L_239 - .L_238)
	.align		4
.L_238:
        /*012c*/ 	.word	index@(.nv.constant0.tree_allreduce_f32)
        /*0130*/ 	.short	0x0380
        /*0132*/ 	.short	0x001c


	//----- nvinfo : EIATTR_SW_WAR
	.align		4
.L_239:
        /*0134*/ 	.byte	0x04, 0x36
        /*0136*/ 	.short	(.L_241 - .L_240)
.L_240:
        /*0138*/ 	.word	0x00000008
.L_241:


//--------------------- .nv.info.ring_allreduce_f32 --------------------------
	.section	.nv.info.ring_allreduce_f32,"",@"SHT_CUDA_INFO"
	.sectionflags	@""
	.align	4


	//----- nvinfo : EIATTR_CUDA_API_VERSION
	.align		4
        /*0000*/ 	.byte	0x04, 0x37
        /*0002*/ 	.short	(.L_243 - .L_242)
.L_242:
        /*0004*/ 	.word	0x00000082


	//----- nvinfo : EIATTR_KPARAM_INFO
	.align		4
.L_243:
        /*0008*/ 	.byte	0x04, 0x17
        /*000a*/ 	.short	(.L_245 - .L_244)
.L_244:
        /*000c*/ 	.word	0x00000000
        /*0010*/ 	.short	0x0005
        /*0012*/ 	.short	0x001c
        /*0014*/ 	.byte	0x00, 0xf0, 0x11, 0x00


	//----- nvinfo : EIATTR_KPARAM_INFO
	.align		4
.L_245:
        /*0018*/ 	.byte	0x04, 0x17
        /*001a*/ 	.short	(.L_247 - .L_246)
.L_246:
        /*001c*/ 	.word	0x00000000
        /*0020*/ 	.short	0x0004
        /*0022*/ 	.short	0x0018
        /*0024*/ 	.byte	0x00, 0xf0, 0x11, 0x00


	//----- nvinfo : EIATTR_KPARAM_INFO
	.align		4
.L_247:
        /*0028*/ 	.byte	0x04, 0x17
        /*002a*/ 	.short	(.L_249 - .L_248)
.L_248:
        /*002c*/ 	.word	0x00000000
        /*0030*/ 	.short	0x0003
        /*0032*/ 	.short	0x0014
        /*0034*/ 	.byte	0x00, 0xf0, 0x11, 0x00


	//----- nvinfo : EIATTR_KPARAM_INFO
	.align		4
.L_249:
        /*0038*/ 	.byte	0x04, 0x17
        /*003a*/ 	.short	(.L_251 - .L_250)
.L_250:
        /*003c*/ 	.word	0x00000000
        /*0040*/ 	.short	0x0002
        /*0042*/ 	.short	0x0010
        /*0044*/ 	.byte	0x00, 0xf0, 0x11, 0x00


	//----- nvinfo : EIATTR_KPARAM_INFO
	.align		4
.L_251:
        /*0048*/ 	.byte	0x04, 0x17
        /*004a*/ 	.short	(.L_253 - .L_252)
.L_252:
        /*004c*/ 	.word	0x00000000
        /*0050*/ 	.short	0x0001
        /*0052*/ 	.short	0x0008
        /*0054*/ 	.byte	0x00, 0xf5, 0x21, 0x00


	//----- nvinfo : EIATTR_KPARAM_INFO
	.align		4
.L_253:
        /*0058*/ 	.byte	0x04, 0x17
        /*005a*/ 	.short	(.L_255 - .L_254)
.L_254:
        /*005c*/ 	.word	0x00000000
        /*0060*/ 	.short	0x0000
        /*0062*/ 	.short	0x0000
        /*0064*/ 	.byte	0x00, 0xf5, 0x21, 0x00


	//----- nvinfo : EIATTR_SPARSE_MMA_MASK
	.align		4
.L_255:
        /*0068*/ 	.byte	0x03, 0x50
        /*006a*/ 	.short	0x0000


	//----- nvinfo : EIATTR_MAXREG_COUNT
	.align		4
        /*006c*/ 	.byte	0x03, 0x1b
        /*006e*/ 	.short	0x00ff


	//----- nvinfo : EIATTR_NUM_BARRIERS
	.align		4
        /*0070*/ 	.byte	0x02, 0x4c
        /*0072*/ 	.byte	0x01
	.zero		1


	//----- nvinfo : EIATTR_MERCURY_ISA_VERSION
	.align		4
        /*0074*/ 	.byte	0x03, 0x5f
        /*0076*/ 	.short	0x0101


	//----- nvinfo : EIATTR_VRC_CTA_INIT_COUNT
	.align		4
        /*0078*/ 	.byte	0x02, 0x4a
	.zero		1
	.zero		1


	//----- nvinfo : EIATTR_EXIT_INSTR_OFFSETS
	.align		4
        /*007c*/ 	.byte	0x04, 0x1c
        /*007e*/ 	.short	(.L_257 - .L_256)


	//   ....[0]....
.L_256:
        /*0080*/ 	.word	0x000000d0


	//   ....[1]....
        /*0084*/ 	.word	0x00002160


	//----- nvinfo : EIATTR_CRS_STACK_SIZE
	.align		4
.L_257:
        /*0088*/ 	.byte	0x04, 0x1e
        /*008a*/ 	.short	(.L_259 - .L_258)
.L_258:
        /*008c*/ 	.word	0x00000000


	//----- nvinfo : EIATTR_CBANK_PARAM_SIZE
	.align		4
.L_259:
        /*0090*/ 	.byte	0x03, 0x19
        /*0092*/ 	.short	0x0020


	//----- nvinfo : EIATTR_PARAM_CBANK
	.align		4
        /*0094*/ 	.byte	0x04, 0x0a
        /*0096*/ 	.short	(.L_261 - .L_260)
	.align		4
.L_260:
        /*0098*/ 	.word	index@(.nv.constant0.ring_allreduce_f32)
        /*009c*/ 	.short	0x0380
        /*009e*/ 	.short	0x0020


	//----- nvinfo : EIATTR_SW_WAR
	.align		4
.L_261:
        /*00a0*/ 	.byte	0x04, 0x36
        /*00a2*/ 	.short	(.L_263 - .L_262)
.L_262:
        /*00a4*/ 	.word	0x00000008
.L_263:


//--------------------- .nv.callgraph             --------------------------
	.section	.nv.callgraph,"",@"SHT_CUDA_CALLGRAPH"
	.align	4
	.sectionentsize	8
	.align		4
        /*0000*/ 	.word	0x00000000
	.align		4
        /*0004*/ 	.word	0xffffffff
	.align		4
        /*0008*/ 	.word	0x00000000
	.align		4
        /*000c*/ 	.word	0xfffffffe
	.align		4
        /*0010*/ 	.word	0x00000000
	.align		4
        /*0014*/ 	.word	0xfffffffd
	.align		4
        /*0018*/ 	.word	0x00000000
	.align		4
        /*001c*/ 	.word	0xfffffffc


//--------------------- .text.gather_partitioned_params_f32 --------------------------
	.section	.text.gather_partitioned_params_f32,"ax",@progbits
	.align	128
        .global         gather_partitioned_params_f32
        .type           gather_partitioned_params_f32,@function
        .size           gather_partitioned_params_f32,(.L_x_141 - gather_partitioned_params_f32)
        .other          gather_partitioned_params_f32,@"STO_CUDA_ENTRY STV_DEFAULT"
gather_partitioned_params_f32:
.text.gather_partitioned_params_f32:
[----:B------:R-:W-:Y:S08]  /*0000*/  LDC R1, c[0x0][0x37c] ;  /* 0x0000df00ff017b82 */ /* 0x000ff00000000800 */
[----:B------:R-:W0:Y:S08]  /*0010*/  LDC R6, c[0x0][0x398] ;  /* 0x0000e600ff067b82 */ /* 0x000e300000000800 */
[----:B------:R-:W1:Y:S08]  /*0020*/  LDC R7, c[0x0][0x390] ;  /* 0x0000e400ff077b82 */ /* 0x000e700000000800 */
[----:B------:R-:W2:Y:S01]  /*0030*/  S2UR UR4, SR_CTAID.X ;  /* 0x00000000000479c3 */ /* 0x000ea20000002500 */
[----:B0-----:R-:W-:-:S04]  /*0040*/  IABS R5, R6 ;  /* 0x0000000600057213 */ /* 0x001fc80000000000 */
[----:B------:R-:W0:Y:S01]  /*0050*/  I2F.RP R4, R5 ;  /* 0x0000000500047306 */ /* 0x000e220000209400 */
[----:B-1----:R-:W-:-:S07]  /*0060*/  IADD3 R0, PT, PT, R7, -0x1, R6 ;  /* 0xffffffff07007810 */ /* 0x002fce0007ffe006 */
[----:B0-----:R-:W0:Y:S02]  /*0070*/  MUFU.RCP R4, R4 ;  /* 0x0000000400047308 */ /* 0x001e240000001000 */
[----:B0-----:R-:W-:Y:S01]  /*0080*/  VIADD R2, R4, 0xffffffe ;  /* 0x0ffffffe04027836 */ /* 0x001fe20000000000 */
[----:B------:R-:W-:Y:S02]  /*0090*/  IABS R4, R0 ;  /* 0x0000000000047213 */ /* 0x000fe40000000000 */
[----:B------:R-:W-:-:S03]  /*00a0*/  LOP3.LUT R0, R0, R6, RZ, 0x3c, !PT ;  /* 0x0000000600007212 */ /* 0x000fc600078e3cff */
[----:B------:R0:W1:Y:S01]  /*00b0*/  F2I.FTZ.U32.TRUNC.NTZ R3, R2 ;  /* 0x0000000200037305 */ /* 0x000062000021f000 */
[----:B------:R-:W-:Y:S01]  /*00c0*/  ISETP.GE.AND P1, PT, R0, RZ, PT ;  /* 0x000000ff0000720c */ /* 0x000fe20003f26270 */
[----:B0-----:R-:W-:Y:S02]  /*00d0*/  HFMA2 R2, -RZ, RZ, 0, 0 ;  /* 0x00000000ff027431 */ /* 0x001fe400000001ff */
[----:B-1----:R-:W-:-:S04]  /*00e0*/  IMAD.MOV R8, RZ, RZ, -R3 ;  /* 0x000000ffff087224 */ /* 0x002fc800078e0a03 */
[----:B------:R-:W-:-:S04]  /*00f0*/  IMAD R9, R8, R5, RZ ;  /* 0x0000000508097224 */ /* 0x000fc800078e02ff */
[----:B------:R-:W-:-:S06]  /*0100*/  IMAD.HI.U32 R3, R3, R9, R2 ;  /* 0x0000000903037227 */ /* 0x000fcc00078e0002 */
[----:B------:R-:W-:-:S04]  /*0110*/  IMAD.HI.U32 R3, R3, R4, RZ ;  /* 0x0000000403037227 */ /* 0x000fc800078e00ff */
[----:B------:R-:W-:-:S04]  /*0120*/  IMAD.MOV R8, RZ, RZ, -R3 ;  /* 0x000000ffff087224 */ /* 0x000fc800078e0a03 */
[C---:B------:R-:W-:Y:S02]  /*0130*/  IMAD R2, R5.reuse, R8, R4 ;  /* 0x0000000805027224 */ /* 0x040fe400078e0204 */
[----:B------:R-:W2:Y:S03]  /*0140*/  S2R R4, SR_TID.X ;  /* 0x0000000000047919 */ /* 0x000ea60000002100 */
[----:B------:R-:W-:-:S13]  /*0150*/  ISETP.GT.U32.AND P2, PT, R5, R2, PT ;  /* 0x000000020500720c */ /* 0x000fda0003f44070 */
[-C--:B------:R-:W-:Y:S01]  /*0160*/  @!P2 IADD3 R2, PT, PT, R2, -R5.reuse, RZ ;  /* 0x800000050202a210 */ /* 0x080fe20007ffe0ff */
[----:B------:R-:W-:Y:S01]  /*0170*/  @!P2 VIADD R3, R3, 0x1 ;  /* 0x000000010303a836 */ /* 0x000fe20000000000 */
[----:B------:R-:W-:Y:S02]  /*0180*/  ISETP.NE.AND P2, PT, R6, RZ, PT ;  /* 0x000000ff0600720c */ /* 0x000fe40003f45270 */
[----:B------:R-:W-:Y:S02]  /*0190*/  ISETP.GE.U32.AND P0, PT, R2, R5, PT ;  /* 0x000000050200720c */ /* 0x000fe40003f06070 */
[----:B------:R-:W2:Y:S08]  /*01a0*/  LDC R5, c[0x0][0x360] ;  /* 0x0000d800ff057b82 */ /* 0x000eb00000000800 */
[----:B------:R-:W0:Y:S03]  /*01b0*/  LDC R2, c[0x0][0x394] ;  /* 0x0000e500ff027b82 */ /* 0x000e260000000800 */
[----:B------:R-:W-:-:S05]  /*01c0*/  @P0 IADD3 R3, PT, PT, R3, 0x1, RZ ;  /* 0x0000000103030810 */ /* 0x000fca0007ffe0ff */
[----:B------:R-:W-:Y:S01]  /*01d0*/  @!P1 IMAD.MOV R3, RZ, RZ, -R3 ;  /* 0x000000ffff039224 */ /* 0x000fe200078e0a03 */
[----:B------:R-:W-:Y:S01]  /*01e0*/  @!P2 LOP3.LUT R3, RZ, R6, RZ, 0x33, !PT ;  /* 0x00000006ff03a212 */ /* 0x000fe200078e33ff */
[----:B--2---:R-:W-:-:S04]  /*01f0*/  IMAD R5, R5, UR4, R4 ;  /* 0x0000000405057c24 */ /* 0x004fc8000f8e0204 */
[CC--:B0-----:R-:W-:Y:S02]  /*0200*/  IMAD R0, R3.reuse, R2.reuse, R3 ;  /* 0x0000000203007224 */ /* 0x0c1fe400078e0203 */
[----:B------:R-:W-:-:S03]  /*0210*/  IMAD R9, R3, R2, R5 ;  /* 0x0000000203097224 */ /* 0x000fc600078e0205 */
[----:B------:R-:W-:-:S04]  /*0220*/  VIMNMX R0, PT, PT, R0, R7, PT ;  /* 0x0000000700007248 */ /* 0x000fc80003fe0100 */
[----:B------:R-:W-:-:S13]  /*0230*/  ISETP.GE.AND P0, PT, R9, R0, PT ;  /* 0x000000000900720c */ /* 0x000fda0003f06270 */
[----:B------:R-:W-:Y:S05]  /*0240*/  @P0 EXIT ;  /* 0x000000000000094d */ /* 0x000fea0003800000 */
[----:B------:R-:W0:Y:S01]  /*0250*/  LDC.64 R2, c[0x0][0x388] ;  /* 0x0000e200ff027b82 */ /* 0x000e220000000a00 */
[----:B------:R-:W1:Y:S01]  /*0260*/  LDCU.64 UR4, c[0x0][0x358] ;  /* 0x00006b00ff0477ac */ /* 0x000e620008000a00 */
[----:B0-----:R-:W-:-:S06]  /*0270*/  IMAD.WIDE R2, R5, 0x4, R2 ;  /* 0x0000000405027825 */ /* 0x001fcc00078e0202 */
[----:B------:R-:W0:Y:S01]  /*0280*/  LDC.64 R4, c[0x0][0x380] ;  /* 0x0000e000ff047b82 */ /* 0x000e220000000a00 */
[----:B-1----:R-:W2:Y:S01]  /*0290*/  LDG.E.CONSTANT R3, desc[UR4][R2.64] ;  /* 0x0000000402037981 */ /* 0x002ea2000c1e9900 */
[----:B0-----:R-:W-:-:S05]  /*02a0*/  IMAD.WIDE R4, R9, 0x4, R4 ;  /* 0x0000000409047825 */ /* 0x001fca00078e0204 */
[----:B--2---:R-:W-:Y:S01]  /*02b0*/  STG.E desc[UR4][R4.64], R3 ;  /* 0x0000000304007986 */ /* 0x004fe2000c101904 */
[----:B------:R-:W-:Y:S05]  /*02c0*/  EXIT ;  /* 0x000000000000794d */ /* 0x000fea0003800000 */
.L_x_0:
[----:B------:R-:W-:-:S00]  /*02d0*/  BRA `(.L_x_0) ;  /* 0xfffffffc00fc7947 */ /* 0x000fc0000383ffff */
[----:B------:R-:W-:-:S00]  /*02e0*/  NOP ;  /* 0x0000000000007918 */ /* 0x000fc00000000000 */
        /* <DEDUP_REMOVED lines=9> */
.L_x_141:


//--------------------- .text.partition_optimizer_states_f32 --------------------------
	.section	.text.partition_optimizer_states_f32,"ax",@progbits
	.align	128
        .global         partition_optimizer_states_f32
        .type           partition_optimizer_states_f32,@function
        .size           partition_optimizer_states_f32,(.L_x_142 - partition_optimizer_states_f32)
        .other          partition_optimizer_states_f32,@"STO_CUDA_ENTRY STV_DEFAULT"
partition_optimizer_states_f32:
.text.partition_optimizer_states_f32:
[----:B------:R-:W-:Y:S08]  /*0000*/  LDC R1, c[0x0][0x37c] ;  /* 0x0000df00ff017b82 */ /* 0x000ff00000000800 */
[----:B------:R-:W0:Y:S08]  /*0010*/  LDC R6, c[0x0][0x3a8] ;  /* 0x0000ea00ff067b82 */ /* 0x000e300000000800 */
[----:B------:R-:W1:Y:S08]  /*0020*/  LDC R5, c[0x0][0x3a0] ;  /* 0x0000e800ff057b82 */ /* 0x000e700000000800 */
[----:B------:R-:W2:Y:S01]  /*0030*/  S2UR UR4, SR_CTAID.X ;  /* 0x00000000000479c3 */ /* 0x000ea20000002500 */
[----:B0-----:R-:W-:-:S07]  /*0040*/  IABS R7, R6 ;  /* 0x0000000600077213 */ /* 0x001fce0000000000 */
[----:B------:R-:W2:Y:S01]  /*0050*/  LDC R11, c[0x0][0x360] ;  /* 0x0000d800ff0b7b82 */ /* 0x000ea20000000800 */
        /* <DEDUP_REMOVED lines=21> */
[----:B------:R-:W0:Y:S01]  /*01b0*/  LDC R2, c[0x0][0x3a4] ;  /* 0x0000e900ff027b82 */ /* 0x000e220000000800 */
[----:B--2---:R-:W-:-:S10]  /*01c0*/  IMAD R11, R11, UR4, R4 ;  /* 0x000000040b0b7c24 */ /* 0x004fd4000f8e0204 */
[----:B------:R-:W-:-:S04]  /*01d0*/  @P0 IADD3 R3, PT, PT, R3, 0x1, RZ ;  /* 0x0000000103030810 */ /* 0x000fc80007ffe0ff */
[----:B------:R-:W-:Y:S02]  /*01e0*/  @!P1 IADD3 R3, PT, PT, -R3, RZ, RZ ;  /* 0x000000ff03039210 */ /* 0x000fe40007ffe1ff */
[----:B------:R-:W-:-:S05]  /*01f0*/  @!P2 LOP3.LUT R3, RZ, R6, RZ, 0x33, !PT ;  /* 0x00000006ff03a212 */ /* 0x000fca00078e33ff */
[CC--:B0-----:R-:W-:Y:S02]  /*0200*/  IMAD R0, R3.reuse, R2.reuse, R3 ;  /* 0x0000000203007224 */ /* 0x0c1fe400078e0203 */
[----:B------:R-:W-:-:S03]  /*0210*/  IMAD R7, R3, R2, R11 ;  /* 0x0000000203077224 */ /* 0x000fc600078e020b */
[----:B------:R-:W-:-:S04]  /*0220*/  VIMNMX R0, PT, PT, R0, R5, PT ;  /* 0x0000000500007248 */ /* 0x000fc80003fe0100 */
[----:B------:R-:W-:-:S13]  /*0230*/  ISETP.GE.AND P0, PT, R7, R0, PT ;  /* 0x000000000700720c */ /* 0x000fda0003f06270 */
[----:B------:R-:W-:Y:S05]  /*0240*/  @P0 EXIT ;  /* 0x000000000000094d */ /* 0x000fea0003800000 */
[----:B------:R-:W0:Y:S01]  /*0250*/  LDC.64 R2, c[0x0][0x380] ;  /* 0x0000e000ff027b82 */ /* 0x000e220000000a00 */
[----:B------:R-:W1:Y:S07]  /*0260*/  LDCU.64 UR4, c[0x0][0x358] ;  /* 0x00006b00ff0477ac */ /* 0x000e6e0008000a00 */
[----:B------:R-:W2:Y:S08]  /*0270*/  LDC.64 R4, c[0x0][0x388] ;  /* 0x0000e200ff047b82 */ /* 0x000eb00000000a00 */
[----:B------:R-:W3:Y:S01]  /*0280*/  LDC.64 R8, c[0x0][0x398] ;  /* 0x0000e600ff087b82 */ /* 0x000ee20000000a00 */
[----:B0-----:R-:W-:-:S07]  /*0290*/  IMAD.WIDE R2, R7, 0x4, R2 ;  /* 0x0000000407027825 */ /* 0x001fce00078e0202 */
[----:B------:R-:W0:Y:S01]  /*02a0*/  LDC.64 R6, c[0x0][0x390] ;  /* 0x0000e400ff067b82 */ /* 0x000e220000000a00 */
[----:B-1----:R-:W4:Y:S01]  /*02b0*/  LDG.E.CONSTANT R3, desc[UR4][R2.64] ;  /* 0x0000000402037981 */ /* 0x002f22000c1e9900 */
[----:B--2---:R-:W-:-:S04]  /*02c0*/  IMAD.WIDE R4, R11, 0x4, R4 ;  /* 0x000000040b047825 */ /* 0x004fc800078e0204 */
[----:B---3--:R-:W-:-:S04]  /*02d0*/  IMAD.WIDE R8, R11, 0x4, R8 ;  /* 0x000000040b087825 */ /* 0x008fc800078e0208 */
[----:B0-----:R-:W-:Y:S01]  /*02e0*/  IMAD.WIDE R6, R11, 0x4, R6 ;  /* 0x000000040b067825 */ /* 0x001fe200078e0206 */
[----:B----4-:R-:W-:Y:S04]  /*02f0*/  STG.E desc[UR4][R4.64], R3 ;  /* 0x0000000304007986 */ /* 0x010fe8000c101904 */
[----:B------:R-:W-:Y:S04]  /*0300*/  STG.E desc[UR4][R6.64], RZ ;  /* 0x000000ff06007986 */ /* 0x000fe8000c101904 */
[----:B------:R-:W-:Y:S01]  /*0310*/  STG.E desc[UR4][R8.64], RZ ;  /* 0x000000ff08007986 */ /* 0x000fe2000c101904 */
[----:B------:R-:W-:Y:S05]  /*0320*/  EXIT ;  /* 0x000000000000794d */ /* 0x000fea0003800000 */
.L_x_1:
        /* <DEDUP_REMOVED lines=13> */
.L_x_142:


//--------------------- .text.accumulate_gradients_mixed_f16 --------------------------
	.section	.text.accumulate_gradients_mixed_f16,"ax",@progbits
	.align	128
        .global         accumulate_gradients_mixed_f16
        .type           accumulate_gradients_mixed_f16,@function
        .size           accumulate_gradients_mixed_f16,(.L_x_137 - accumulate_gradients_mixed_f16)
        .other          accumulate_gradients_mixed_f16,@"STO_CUDA_ENTRY STV_DEFAULT"
accumulate_gradients_mixed_f16:
.text.accumulate_gradients_mixed_f16:
[----:B------:R-:W-:Y:S01]  /*0000*/  LDC R1, c[0x0][0x37c] ;  /* 0x0000df00ff017b82 */ /* 0x000fe20000000800 */
[----:B------:R-:W0:Y:S07]  /*0010*/  S2R R0, SR_TID.X ;  /* 0x0000000000007919 */ /* 0x000e2e0000002100 */
[----:B------:R-:W0:Y:S01]  /*0020*/  S2UR UR4, SR_CTAID.X ;  /* 0x00000000000479c3 */ /* 0x000e220000002500 */
[----:B------:R-:W1:Y:S07]  /*0030*/  LDCU UR5, c[0x0][0x3a0] ;  /* 0x00007400ff0577ac */ /* 0x000e6e0008000800 */
[----:B------:R-:W0:Y:S02]  /*0040*/  LDC R7, c[0x0][0x360] ;  /* 0x0000d800ff077b82 */ /* 0x000e240000000800 */
[----:B0-----:R-:W-:-:S05]  /*0050*/  IMAD R7, R7, UR4, R0 ;  /* 0x0000000407077c24 */ /* 0x001fca000f8e0200 */
[----:B-1----:R-:W-:-:S13]  /*0060*/  ISETP.GE.AND P0, PT, R7, UR5, PT ;  /* 0x0000000507007c0c */ /* 0x002fda000bf06270 */
[----:B------:R-:W-:Y:S05]  /*0070*/  @P0 EXIT ;  /* 0x000000000000094d */ /* 0x000fea0003800000 */
[----:B------:R-:W0:Y:S01]  /*0080*/  LDC.64 R2, c[0x0][0x388] ;  /* 0x0000e200ff027b82 */ /* 0x000e220000000a00 */
[----:B------:R-:W1:Y:S07]  /*0090*/  LDCU.64 UR4, c[0x0][0x358] ;  /* 0x00006b00ff0477ac */ /* 0x000e6e0008000a00 */
[----:B------:R-:W2:Y:S01]  /*00a0*/  LDC.64 R4, c[0x0][0x380] ;  /* 0x0000e000ff047b82 */ /* 0x000ea20000000a00 */
[----:B0-----:R-:W-:-:S06]  /*00b0*/  IMAD.WIDE R2, R7, 0x2, R2 ;  /* 0x0000000207027825 */ /* 0x001fcc00078e0202 */
[----:B-1----:R-:W3:Y:S01]  /*00c0*/  LDG.E.U16.CONSTANT R2, desc[UR4][R2.64] ;  /* 0x0000000402027981 */ /* 0x002ee2000c1e9500 */
[----:B--2---:R-:W-:-:S05]  /*00d0*/  IMAD.WIDE R4, R7, 0x2, R4 ;  /* 0x0000000207047825 */ /* 0x004fca00078e0204 */
[----:B------:R-:W2:Y:S01]  /*00e0*/  LDG.E.U16 R0, desc[UR4][R4.64] ;  /* 0x0000000404007981 */ /* 0x000ea2000c1e1500 */
[----:B---3--:R-:W-:Y:S02]  /*00f0*/  HADD2.F32 R7, -RZ, R2.H0_H0 ;  /* 0x20000002ff077230 */ /* 0x008fe40000004100 */
[----:B--2---:R-:W-:-:S03]  /*0100*/  HADD2.F32 R0, -RZ, R0.H0_H0 ;  /* 0x20000000ff007230 */ /* 0x004fc60000004100 */
[----:B------:R-:W-:Y:S02]  /*0110*/  FSETP.NE.AND P1, PT, |R7|, +INF , PT ;  /* 0x7f8000000700780b */ /* 0x000fe40003f25200 */
[----:B------:R-:W-:-:S13]  /*0120*/  FSETP.NE.AND P0, PT, |R0|, +INF , PT ;  /* 0x7f8000000000780b */ /* 0x000fda0003f05200 */
[----:B------:R-:W-:Y:S05]  /*0130*/  @P0 BRA P1, `(.L_x_2) ;  /* 0x0000000000100947 */ /* 0x000fea0000800000 */
[----:B------:R-:W0:Y:S01]  /*0140*/  LDC.64 R2, c[0x0][0x398] ;  /* 0x0000e600ff027b82 */ /* 0x000e220000000a00 */
[----:B------:R-:W-:-:S05]  /*0150*/  IMAD.MOV.U32 R5, RZ, RZ, 0x1 ;  /* 0x00000001ff057424 */ /* 0x000fca00078e00ff */
[----:B0-----:R-:W-:Y:S01]  /*0160*/  ATOMG.E.EXCH.STRONG.GPU PT, RZ, desc[UR4][R2.64], R5 ;  /* 0x8000000502ff79a8 */ /* 0x001fe2000c1ef104 */
[----:B------:R-:W-:Y:S05]  /*0170*/  EXIT ;  /* 0x000000000000794d */ /* 0x000fea0003800000 */
.L_x_2:
[----:B------:R-:W-:-:S05]  /*0180*/  FADD R0, R0, R7 ;  /* 0x0000000700007221 */ /* 0x000fca0000000000 */
[----:B------:R-:W-:-:S13]  /*0190*/  FSETP.NE.AND P0, PT, |R0|, +INF , PT ;  /* 0x7f8000000000780b */ /* 0x000fda0003f05200 */
[----:B------:R-:W-:Y:S05]  /*01a0*/  @P0 BRA `(.L_x_3) ;  /* 0x0000000000100947 */ /* 0x000fea0003800000 */
[----:B------:R-:W0:Y:S01]  /*01b0*/  LDC.64 R2, c[0x0][0x398] ;  /* 0x0000e600ff027b82 */ /* 0x000e220000000a00 */
[----:B------:R-:W-:-:S05]  /*01c0*/  IMAD.MOV.U32 R5, RZ, RZ, 0x1 ;  /* 0x00000001ff057424 */ /* 0x000fca00078e00ff */
[----:B0-----:R-:W-:Y:S01]  /*01d0*/  ATOMG.E.EXCH.STRONG.GPU PT, RZ, desc[UR4][R2.64], R5 ;  /* 0x8000000502ff79a8 */ /* 0x001fe2000c1ef104 */
[----:B------:R-:W-:Y:S05]  /*01e0*/  EXIT ;  /* 0x000000000000794d */ /* 0x000fea0003800000 */
.L_x_3:
[----:B------:R-:W0:Y:S01]  /*01f0*/  LDCU UR6, c[0x0][0x3a4] ;  /* 0x00007480ff0677ac */ /* 0x000e220008000800 */
[----:B------:R-:W-:-:S05]  /*0200*/  F2FP.F16.F32.PACK_AB R2, RZ, R0 ;  /* 0x00000000ff02723e */ /* 0x000fca00000000ff */
[----:B------:R1:W-:Y:S01]  /*0210*/  STG.E.U16 desc[UR4][R4.64], R2 ;  /* 0x0000000204007986 */ /* 0x0003e2000c101504 */
[----:B0-----:R-:W-:-:S13]  /*0220*/  ISETP.NE.AND P0, PT, RZ, UR6, PT ;  /* 0x00000006ff007c0c */ /* 0x001fda000bf05270 */
[----:B-1----:R-:W-:Y:S05]  /*0230*/  @P0 EXIT ;  /* 0x000000000000094d */ /* 0x002fea0003800000 */
[----:B------:R-:W0:Y:S02]  /*0240*/  LDC.64 R2, c[0x0][0x390] ;  /* 0x0000e400ff027b82 */ /* 0x000e240000000a00 */
[----:B0-----:R-:W2:Y:S01]  /*0250*/  LDG.E.CONSTANT R3, desc[UR4][R2.64] ;  /* 0x0000000402037981 */ /* 0x001ea2000c1e9900 */
[----:B------:R-:W-:Y:S01]  /*0260*/  BSSY.RECONVERGENT B0, `(.L_x_4) ;  /* 0x000000c000007945 */ /* 0x000fe20003800200 */
[----:B--2---:R-:W0:Y:S08]  /*0270*/  MUFU.RCP R6, R3 ;  /* 0x0000000300067308 */ /* 0x004e300000001000 */
[----:B------:R-:W1:Y:S01]  /*0280*/  FCHK P0, R0, R3 ;  /* 0x0000000300007302 */ /* 0x000e620000000000 */
[----:B0-----:R-:W-:-:S04]  /*0290*/  FFMA R7, -R3, R6, 1 ;  /* 0x3f80000003077423 */ /* 0x001fc80000000106 */
[----:B------:R-:W-:-:S04]  /*02a0*/  FFMA R7, R6, R7, R6 ;  /* 0x0000000706077223 */ /* 0x000fc80000000006 */
[----:B------:R-:W-:-:S04]  /*02b0*/  FFMA R6, R0, R7, RZ ;  /* 0x0000000700067223 */ /* 0x000fc800000000ff */
[----:B------:R-:W-:-:S04]  /*02c0*/  FFMA R8, -R3, R6, R0 ;  /* 0x0000000603087223 */ /* 0x000fc80000000100 */
[----:B------:R-:W-:Y:S01]  /*02d0*/  FFMA R6, R7, R8, R6 ;  /* 0x0000000807067223 */ /* 0x000fe20000000006 */
[----:B-1----:R-:W-:Y:S06]  /*02e0*/  @!P0 BRA `(.L_x_5) ;  /* 0x00000000000c8947 */ /* 0x002fec0003800000 */
[----:B------:R-:W-:-:S07]  /*02f0*/  MOV R2, 0x310 ;  /* 0x0000031000027802 */ /* 0x000fce0000000f00 */
[----:B------:R-:W-:Y:S05]  /*0300*/  CALL.REL.NOINC `($__internal_0_$__cuda_sm3x_div_rn_noftz_f32_slowpath) ;  /* 0x0000000000147944 */ /* 0x000fea0003c00000 */
[----:B------:R-:W-:-:S07]  /*0310*/  IMAD.MOV.U32 R6, RZ, RZ, R0 ;  /* 0x000000ffff067224 */ /* 0x000fce00078e0000 */
.L_x_5:
[----:B------:R-:W-:Y:S05]  /*0320*/  BSYNC.RECONVERGENT B0 ;  /* 0x0000000000007941 */ /* 0x000fea0003800200 */
.L_x_4:
[----:B------:R-:W-:-:S05]  /*0330*/  F2FP.F16.F32.PACK_AB R6, RZ, R6 ;  /* 0x00000006ff06723e */ /* 0x000fca00000000ff */
[----:B------:R-:W-:Y:S01]  /*0340*/  STG.E.U16 desc[UR4][R4.64], R6 ;  /* 0x0000000604007986 */ /* 0x000fe2000c101504 */
[----:B------:R-:W-:Y:S05]  /*0350*/  EXIT ;  /* 0x000000000000794d */ /* 0x000fea0003800000 */
        .weak           $__internal_0_$__cuda_sm3x_div_rn_noftz_f32_slowpath
        .type           $__internal_0_$__cuda_sm3x_div_rn_noftz_f32_slowpath,@function
        .size           $__internal_0_$__cuda_sm3x_div_rn_noftz_f32_slowpath,(.L_x_137 - $__internal_0_$__cuda_sm3x_div_rn_noftz_f32_slowpath)
$__internal_0_$__cuda_sm3x_div_rn_noftz_f32_slowpath:
[--C-:B------:R-:W-:Y:S01]  /*0360*/  SHF.R.U32.HI R7, RZ, 0x17, R3.reuse ;  /* 0x00000017ff077819 */ /* 0x100fe20000011603 */
[----:B------:R-:W-:Y:S01]  /*0370*/  BSSY.RECONVERGENT B1, `(.L_x_6) ;  /* 0x0000064000017945 */ /* 0x000fe20003800200 */
[--C-:B------:R-:W-:Y:S01]  /*0380*/  SHF.R.U32.HI R6, RZ, 0x17, R0.reuse ;  /* 0x00000017ff067819 */ /* 0x100fe20000011600 */
[----:B------:R-:W-:Y:S01]  /*0390*/  IMAD.MOV.U32 R8, RZ, RZ, R0 ;  /* 0x000000ffff087224 */ /* 0x000fe200078e0000 */
[----:B------:R-:W-:Y:S01]  /*03a0*/  LOP3.LUT R7, R7, 0xff, RZ, 0xc0, !PT ;  /* 0x000000ff07077812 */ /* 0x000fe200078ec0ff */
[----:B------:R-:W-:Y:S01]  /*03b0*/  IMAD.MOV.U32 R9, RZ, RZ, R3 ;  /* 0x000000ffff097224 */ /* 0x000fe200078e0003 */
[----:B------:R-:W-:-:S03]  /*03c0*/  LOP3.LUT R6, R6, 0xff, RZ, 0xc0, !PT ;  /* 0x000000ff06067812 */ /* 0x000fc600078ec0ff */
[----:B------:R-:W-:Y:S02]  /*03d0*/  VIADD R12, R7, 0xffffffff ;  /* 0xffffffff070c7836 */ /* 0x000fe40000000000 */
[----:B------:R-:W-:-:S03]  /*03e0*/  VIADD R11, R6, 0xffffffff ;  /* 0xffffffff060b7836 */ /* 0x000fc60000000000 */
[----:B------:R-:W-:-:S04]  /*03f0*/  ISETP.GT.U32.AND P0, PT, R12, 0xfd, PT ;  /* 0x000000fd0c00780c */ /* 0x000fc80003f04070 */
[----:B------:R-:W-:-:S13]  /*0400*/  ISETP.GT.U32.OR P0, PT, R11, 0xfd, P0 ;  /* 0x000000fd0b00780c */ /* 0x000fda0000704470 */
[----:B------:R-:W-:Y:S01]  /*0410*/  @!P0 IMAD.MOV.U32 R10, RZ, RZ, RZ ;  /* 0x000000ffff0a8224 */ /* 0x000fe200078e00ff */
[----:B------:R-:W-:Y:S06]  /*0420*/  @!P0 BRA `(.L_x_7) ;  /* 0x00000000005c8947 */ /* 0x000fec0003800000 */
[----:B------:R-:W-:Y:S02]  /*0430*/  FSETP.GTU.FTZ.AND P0, PT, |R0|, +INF , PT ;  /* 0x7f8000000000780b */ /* 0x000fe40003f1c200 */
[----:B------:R-:W-:-:S04]  /*0440*/  FSETP.GTU.FTZ.AND P1, PT, |R3|, +INF , PT ;  /* 0x7f8000000300780b */ /* 0x000fc80003f3c200 */
[----:B------:R-:W-:-:S13]  /*0450*/  PLOP3.LUT P0, PT, P0, P1, PT, 0xf8, 0x8f ;  /* 0x00000000008f781c */ /* 0x000fda0000703f70 */
[----:B------:R-:W-:Y:S05]  /*0460*/  @P0 BRA `(.L_x_8) ;  /* 0x00000004004c0947 */ /* 0x000fea0003800000 */
[----:B------:R-:W-:-:S13]  /*0470*/  LOP3.LUT P0, RZ, R9, 0x7fffffff, R8, 0xc8, !PT ;  /* 0x7fffffff09ff7812 */ /* 0x000fda000780c808 */
[----:B------:R-:W-:Y:S05]  /*0480*/  @!P0 BRA `(.L_x_9) ;  /* 0x00000004003c8947 */ /* 0x000fea0003800000 */
[C---:B------:R-:W-:Y:S02]  /*0490*/  FSETP.NEU.FTZ.AND P2, PT, |R0|.reuse, +INF , PT ;  /* 0x7f8000000000780b */ /* 0x040fe40003f5d200 */
[----:B------:R-:W-:Y:S02]  /*04a0*/  FSETP.NEU.FTZ.AND P1, PT, |R3|, +INF , PT ;  /* 0x7f8000000300780b */ /* 0x000fe40003f3d200 */
[----:B------:R-:W-:-:S11]  /*04b0*/  FSETP.NEU.FTZ.AND P0, PT, |R0|, +INF , PT ;  /* 0x7f8000000000780b */ /* 0x000fd60003f1d200 */
[----:B------:R-:W-:Y:S05]  /*04c0*/  @!P1 BRA !P2, `(.L_x_9) ;  /* 0x00000004002c9947 */ /* 0x000fea0005000000 */
[----:B------:R-:W-:-:S04]  /*04d0*/  LOP3.LUT P2, RZ, R8, 0x7fffffff, RZ, 0xc0, !PT ;  /* 0x7fffffff08ff7812 */ /* 0x000fc8000784c0ff */
[----:B------:R-:W-:-:S13]  /*04e0*/  PLOP3.LUT P1, PT, P1, P2, PT, 0x2f, 0xf2 ;  /* 0x0000000000f2781c */ /* 0x000fda0000f24577 */
[----:B------:R-:W-:Y:S05]  /*04f0*/  @P1 BRA `(.L_x_10) ;  /* 0x0000000400181947 */ /* 0x000fea0003800000 */
[----:B------:R-:W-:-:S04]  /*0500*/  LOP3.LUT P1, RZ, R9, 0x7fffffff, RZ, 0xc0, !PT ;  /* 0x7fffffff09ff7812 */ /* 0x000fc8000782c0ff */
[----:B------:R-:W-:-:S13]  /*0510*/  PLOP3.LUT P0, PT, P0, P1, PT, 0x2f, 0xf2 ;  /* 0x0000000000f2781c */ /* 0x000fda0000702577 */
[----:B------:R-:W-:Y:S05]  /*0520*/  @P0 BRA `(.L_x_11) ;  /* 0x0000000400000947 */ /* 0x000fea0003800000 */
[----:B------:R-:W-:Y:S02]  /*0530*/  ISETP.GE.AND P0, PT, R11, RZ, PT ;  /* 0x000000ff0b00720c */ /* 0x000fe40003f06270 */
[----:B------:R-:W-:-:S11]  /*0540*/  ISETP.GE.AND P1, PT, R12, RZ, PT ;  /* 0x000000ff0c00720c */ /* 0x000fd60003f26270 */
[----:B------:R-:W-:Y:S02]  /*0550*/  @P0 IMAD.MOV.U32 R10, RZ, RZ, RZ ;  /* 0x000000ffff0a0224 */ /* 0x000fe400078e00ff */
[----:B------:R-:W-:Y:S01]  /*0560*/  @!P0 FFMA R8, R0, 1.84467440737095516160e+19, RZ ;  /* 0x5f80000000088823 */ /* 0x000fe200000000ff */
[----:B------:R-:W-:Y:S02]  /*0570*/  @!P0 IMAD.MOV.U32 R10, RZ, RZ, -0x40 ;  /* 0xffffffc0ff0a8424 */ /* 0x000fe400078e00ff */
[----:B------:R-:W-:Y:S02]  /*0580*/  @!P1 FFMA R9, R3, 1.84467440737095516160e+19, RZ ;  /* 0x5f80000003099823 */ /* 0x000fe400000000ff */
[----:B------:R-:W-:-:S07]  /*0590*/  @!P1 VIADD R10, R10, 0x40 ;  /* 0x000000400a0a9836 */ /* 0x000fce0000000000 */
.L_x_7:
[----:B------:R-:W-:Y:S01]  /*05a0*/  LEA R0, R7, 0xc0800000, 0x17 ;  /* 0xc080000007007811 */ /* 0x000fe200078eb8ff */
[----:B------:R-:W-:Y:S01]  /*05b0*/  VIADD R6, R6, 0xffffff81 ;  /* 0xffffff8106067836 */ /* 0x000fe20000000000 */
[----:B------:R-:W-:Y:S03]  /*05c0*/  BSSY.RECONVERGENT B2, `(.L_x_12) ;  /* 0x0000035000027945 */ /* 0x000fe60003800200 */
[----:B------:R-:W-:Y:S01]  /*05d0*/  IMAD.IADD R9, R9, 0x1, -R0 ;  /* 0x0000000109097824 */ /* 0x000fe200078e0a00 */
[C---:B------:R-:W-:Y:S01]  /*05e0*/  IADD3 R7, PT, PT, R6.reuse, 0x7f, -R7 ;  /* 0x0000007f06077810 */ /* 0x040fe20007ffe807 */
[----:B------:R-:W-:Y:S02]  /*05f0*/  IMAD R0, R6, -0x800000, R8 ;  /* 0xff80000006007824 */ /* 0x000fe400078e0208 */
[----:B------:R-:W0:Y:S01]  /*0600*/  MUFU.RCP R3, R9 ;  /* 0x0000000900037308 */ /* 0x000e220000001000 */
[----:B------:R-:W-:Y:S01]  /*0610*/  FADD.FTZ R11, -R9, -RZ ;  /* 0x800000ff090b7221 */ /* 0x000fe20000010100 */
[----:B------:R-:W-:-:S03]  /*0620*/  IMAD.IADD R7, R7, 0x1, R10 ;  /* 0x0000000107077824 */ /* 0x000fc600078e020a */
[----:B0-----:R-:W-:-:S04]  /*0630*/  FFMA R12, R3, R11, 1 ;  /* 0x3f800000030c7423 */ /* 0x001fc8000000000b */
[----:B------:R-:W-:-:S04]  /*0640*/  FFMA R12, R3, R12, R3 ;  /* 0x0000000c030c7223 */ /* 0x000fc80000000003 */
[----:B------:R-:W-:-:S04]  /*0650*/  FFMA R3, R0, R12, RZ ;  /* 0x0000000c00037223 */ /* 0x000fc800000000ff */
[----:B------:R-:W-:-:S04]  /*0660*/  FFMA R8, R11, R3, R0 ;  /* 0x000000030b087223 */ /* 0x000fc80000000000 */
[----:B------:R-:W-:-:S04]  /*0670*/  FFMA R13, R12, R8, R3 ;  /* 0x000000080c0d7223 */ /* 0x000fc80000000003 */
[----:B------:R-:W-:-:S04]  /*0680*/  FFMA R8, R11, R13, R0 ;  /* 0x0000000d0b087223 */ /* 0x000fc80000000000 */
[----:B------:R-:W-:-:S05]  /*0690*/  FFMA R0, R12, R8, R13 ;  /* 0x000000080c007223 */ /* 0x000fca000000000d */
[----:B------:R-:W-:-:S04]  /*06a0*/  SHF.R.U32.HI R3, RZ, 0x17, R0 ;  /* 0x00000017ff037819 */ /* 0x000fc80000011600 */
[----:B------:R-:W-:-:S05]  /*06b0*/  LOP3.LUT R3, R3, 0xff, RZ, 0xc0, !PT ;  /* 0x000000ff03037812 */ /* 0x000fca00078ec0ff */
[----:B------:R-:W-:-:S04]  /*06c0*/  IMAD.IADD R9, R3, 0x1, R7 ;  /* 0x0000000103097824 */ /* 0x000fc800078e0207 */
[----:B------:R-:W-:-:S05]  /*06d0*/  VIADD R3, R9, 0xffffffff ;  /* 0xffffffff09037836 */ /* 0x000fca0000000000 */
[----:B------:R-:W-:-:S13]  /*06e0*/  ISETP.GE.U32.AND P0, PT, R3, 0xfe, PT ;  /* 0x000000fe0300780c */ /* 0x000fda0003f06070 */
[----:B------:R-:W-:Y:S05]  /*06f0*/  @!P0 BRA `(.L_x_13) ;  /* 0x0000000000808947 */ /* 0x000fea0003800000 */
[----:B------:R-:W-:-:S13]  /*0700*/  ISETP.GT.AND P0, PT, R9, 0xfe, PT ;  /* 0x000000fe0900780c */ /* 0x000fda0003f04270 */
[----:B------:R-:W-:Y:S05]  /*0710*/  @P0 BRA `(.L_x_14) ;  /* 0x00000000006c0947 */ /* 0x000fea0003800000 */
[----:B------:R-:W-:-:S13]  /*0720*/  ISETP.GE.AND P0, PT, R9, 0x1, PT ;  /* 0x000000010900780c */ /* 0x000fda0003f06270 */
[----:B------:R-:W-:Y:S05]  /*0730*/  @P0 BRA `(.L_x_15) ;  /* 0x0000000000740947 */ /* 0x000fea0003800000 */
[----:B------:R-:W-:Y:S02]  /*0740*/  ISETP.GE.AND P0, PT, R9, -0x18, PT ;  /* 0xffffffe80900780c */ /* 0x000fe40003f06270 */
[----:B------:R-:W-:-:S11]  /*0750*/  LOP3.LUT R0, R0, 0x80000000, RZ, 0xc0, !PT ;  /* 0x8000000000007812 */ /* 0x000fd600078ec0ff */
[----:B------:R-:W-:Y:S05]  /*0760*/  @!P0 BRA `(.L_x_15) ;  /* 0x0000000000688947 */ /* 0x000fea0003800000 */
[CCC-:B------:R-:W-:Y:S01]  /*0770*/  FFMA.RZ R3, R12.reuse, R8.reuse, R13.reuse ;  /* 0x000000080c037223 */ /* 0x1c0fe2000000c00d */
[CCC-:B------:R-:W-:Y:S01]  /*0780*/  FFMA.RM R6, R12.reuse, R8.reuse, R13.reuse ;  /* 0x000000080c067223 */ /* 0x1c0fe2000000400d */
[C---:B------:R-:W-:Y:S02]  /*0790*/  ISETP.NE.AND P2, PT, R9.reuse, RZ, PT ;  /* 0x000000ff0900720c */ /* 0x040fe40003f45270 */
[----:B------:R-:W-:Y:S02]  /*07a0*/  ISETP.NE.AND P1, PT, R9, RZ, PT ;  /* 0x000000ff0900720c */ /* 0x000fe40003f25270 */
[----:B------:R-:W-:Y:S01]  /*07b0*/  LOP3.LUT R7, R3, 0x7fffff, RZ, 0xc0, !PT ;  /* 0x007fffff03077812 */ /* 0x000fe200078ec0ff */
[----:B------:R-:W-:Y:S01]  /*07c0*/  FFMA.RP R3, R12, R8, R13 ;  /* 0x000000080c037223 */ /* 0x000fe2000000800d */
[----:B------:R-:W-:Y:S02]  /*07d0*/  VIADD R8, R9, 0x20 ;  /* 0x0000002009087836 */ /* 0x000fe40000000000 */
[----:B------:R-:W-:Y:S01]  /*07e0*/  LOP3.LUT R7, R7, 0x800000, RZ, 0xfc, !PT ;  /* 0x0080000007077812 */ /* 0x000fe200078efcff */
[----:B------:R-:W-:Y:S01]  /*07f0*/  IMAD.MOV R9, RZ, RZ, -R9 ;  /* 0x000000ffff097224 */ /* 0x000fe200078e0a09 */
[----:B------:R-:W-:-:S02]  /*0800*/  FSETP.NEU.FTZ.AND P0, PT, R3, R6, PT ;  /* 0x000000060300720b */ /* 0x000fc40003f1d000 */
[----:B------:R-:W-:Y:S02]  /*0810*/  SHF.L.U32 R8, R7, R8, RZ ;  /* 0x0000000807087219 */ /* 0x000fe400000006ff */
[----:B------:R-:W-:Y:S02]  /*0820*/  SEL R6, R9, RZ, P2 ;  /* 0x000000ff09067207 */ /* 0x000fe40001000000 */
[----:B------:R-:W-:Y:S02]  /*0830*/  ISETP.NE.AND P1, PT, R8, RZ, P1 ;  /* 0x000000ff0800720c */ /* 0x000fe40000f25270 */
[----:B------:R-:W-:Y:S02]  /*0840*/  SHF.R.U32.HI R6, RZ, R6, R7 ;  /* 0x00000006ff067219 */ /* 0x000fe40000011607 */
[----:B------:R-:W-:Y:S02]  /*0850*/  PLOP3.LUT P0, PT, P0, P1, PT, 0xf8, 0x8f ;  /* 0x00000000008f781c */ /* 0x000fe40000703f70 */
[----:B------:R-:W-:-:S02]  /*0860*/  SHF.R.U32.HI R8, RZ, 0x1, R6 ;  /* 0x00000001ff087819 */ /* 0x000fc40000011606 */
[----:B------:R-:W-:-:S04]  /*0870*/  SEL R3, RZ, 0x1, !P0 ;  /* 0x00000001ff037807 */ /* 0x000fc80004000000 */
[----:B------:R-:W-:-:S04]  /*0880*/  LOP3.LUT R3, R3, 0x1, R8, 0xf8, !PT ;  /* 0x0000000103037812 */ /* 0x000fc800078ef808 */
[----:B------:R-:W-:-:S05]  /*0890*/  LOP3.LUT R3, R3, R6, RZ, 0xc0, !PT ;  /* 0x0000000603037212 */ /* 0x000fca00078ec0ff */
[----:B------:R-:W-:-:S05]  /*08a0*/  IMAD.IADD R3, R8, 0x1, R3 ;  /* 0x0000000108037824 */ /* 0x000fca00078e0203 */
[----:B------:R-:W-:Y:S01]  /*08b0*/  LOP3.LUT R0, R3, R0, RZ, 0xfc, !PT ;  /* 0x0000000003007212 */ /* 0x000fe200078efcff */
[----:B------:R-:W-:Y:S06]  /*08c0*/  BRA `(.L_x_15) ;  /* 0x0000000000107947 */ /* 0x000fec0003800000 */
.L_x_14:
[----:B------:R-:W-:-:S04]  /*08d0*/  LOP3.LUT R0, R0, 0x80000000, RZ, 0xc0, !PT ;  /* 0x8000000000007812 */ /* 0x000fc800078ec0ff */
[----:B------:R-:W-:Y:S01]  /*08e0*/  LOP3.LUT R0, R0, 0x7f800000, RZ, 0xfc, !PT ;  /* 0x7f80000000007812 */ /* 0x000fe200078efcff */
[----:B------:R-:W-:Y:S06]  /*08f0*/  BRA `(.L_x_15) ;  /* 0x0000000000047947 */ /* 0x000fec0003800000 */
.L_x_13:
[----:B------:R-:W-:-:S07]  /*0900*/  IMAD R0, R7, 0x800000, R0 ;  /* 0x0080000007007824 */ /* 0x000fce00078e0200 */
.L_x_15:
[----:B------:R-:W-:Y:S05]  /*0910*/  BSYNC.RECONVERGENT B2 ;  /* 0x0000000000027941 */ /* 0x000fea0003800200 */
.L_x_12:
[----:B------:R-:W-:Y:S05]  /*0920*/  BRA `(.L_x_16) ;  /* 0x0000000000207947 */ /* 0x000fea0003800000 */
.L_x_11:
[----:B------:R-:W-:-:S04]  /*0930*/  LOP3.LUT R0, R9, 0x80000000, R8, 0x48, !PT ;  /* 0x8000000009007812 */ /* 0x000fc800078e4808 */
[----:B------:R-:W-:Y:S01]  /*0940*/  LOP3.LUT R0, R0, 0x7f800000, RZ, 0xfc, !PT ;  /* 0x7f80000000007812 */ /* 0x000fe200078efcff */
[----:B------:R-:W-:Y:S06]  /*0950*/  BRA `(.L_x_16) ;  /* 0x0000000000147947 */ /* 0x000fec0003800000 */
.L_x_10:
[----:B------:R-:W-:Y:S01]  /*0960*/  LOP3.LUT R0, R9, 0x80000000, R8, 0x48, !PT ;  /* 0x8000000009007812 */ /* 0x000fe200078e4808 */
[----:B------:R-:W-:Y:S06]  /*0970*/  BRA `(.L_x_16) ;  /* 0x00000000000c7947 */ /* 0x000fec0003800000 */
.L_x_9:
[----:B------:R-:W0:Y:S01]  /*0980*/  MUFU.RSQ R0, -QNAN ;  /* 0xffc0000000007908 */ /* 0x000e220000001400 */
[----:B------:R-:W-:Y:S05]  /*0990*/  BRA `(.L_x_16) ;  /* 0x0000000000047947 */ /* 0x000fea0003800000 */
.L_x_8:
[----:B------:R-:W-:-:S07]  /*09a0*/  FADD.FTZ R0, R0, R3 ;  /* 0x0000000300007221 */ /* 0x000fce0000010000 */
.L_x_16:
[----:B------:R-:W-:Y:S05]  /*09b0*/  BSYNC.RECONVERGENT B1 ;  /* 0x0000000000017941 */ /* 0x000fea0003800200 */
.L_x_6:
[----:B------:R-:W-:-:S04]  /*09c0*/  IMAD.MOV.U32 R3, RZ, RZ, 0x0 ;  /* 0x00000000ff037424 */ /* 0x000fc800078e00ff */
[----:B0-----:R-:W-:Y:S05]  /*09d0*/  RET.REL.NODEC R2 `(accumulate_gradients_mixed_f16) ;  /* 0xfffffff402887950 */ /* 0x001fea0003c3ffff */
.L_x_17:
        /* <DEDUP_REMOVED lines=10> */
.L_x_137:


//--------------------- .text.pipeline_grad_sync_f32 --------------------------
	.section	.text.pipeline_grad_sync_f32,"ax",@progbits
	.align	128
        .global         pipeline_grad_sync_f32
        .type           pipeline_grad_sync_f32,@function
        .size           pipeline_grad_sync_f32,(.L_x_144 - pipeline_grad_sync_f32)
        .other          pipeline_grad_sync_f32,@"STO_CUDA_ENTRY STV_DEFAULT"
pipeline_grad_sync_f32:
.text.pipeline_grad_sync_f32:
[----:B------:R-:W-:Y:S08]  /*0000*/  LDC R1, c[0x0][0x37c] ;  /* 0x0000df00ff017b82 */ /* 0x000ff00000000800 */
[----:B------:R-:W0:Y:S01]  /*0010*/  LDC R5, c[0x0][0x3a8] ;  /* 0x0000ea00ff057b82 */ /* 0x000e220000000800 */
[----:B------:R-:W1:Y:S07]  /*0020*/  LDCU.64 UR6, c[0x0][0x358] ;  /* 0x00006b00ff0677ac */ /* 0x000e6e0008000a00 */
[----:B------:R-:W0:Y:S02]  /*0030*/  LDC.64 R2, c[0x0][0x398] ;  /* 0x0000e600ff027b82 */ /* 0x000e240000000a00 */
[----:B0-----:R-:W-:-:S06]  /*0040*/  IMAD.WIDE R6, R5, 0x4, R2 ;  /* 0x0000000405067825 */ /* 0x001fcc00078e0202 */
[----:B-1----:R-:W2:Y:S01]  /*0050*/  LDG.E.CONSTANT R7, desc[UR6][R6.64] ;  /* 0x0000000606077981 */ /* 0x002ea2000c1e9900 */
[----:B------:R-:W0:Y:S01]  /*0060*/  S2UR UR4, SR_CTAID.X ;  /* 0x00000000000479c3 */ /* 0x000e220000002500 */
[----:B------:R-:W0:Y:S07]  /*0070*/  S2R R9, SR_TID.X ;  /* 0x0000000000097919 */ /* 0x000e2e0000002100 */
[----:B------:R-:W0:Y:S02]  /*0080*/  LDC R0, c[0x0][0x360] ;  /* 0x0000d800ff007b82 */ /* 0x000e240000000800 */
[----:B0-----:R-:W-:-:S05]  /*0090*/  IMAD R0, R0, UR4, R9 ;  /* 0x0000000400007c24 */ /* 0x001fca000f8e0209 */
[----:B--2---:R-:W-:-:S13]  /*00a0*/  ISETP.GE.AND P0, PT, R0, R7, PT ;  /* 0x000000070000720c */ /* 0x004fda0003f06270 */
[----:B------:R-:W-:Y:S05]  /*00b0*/  @P0 EXIT ;  /* 0x000000000000094d */ /* 0x000fea0003800000 */
[----:B------:R-:W0:Y:S01]  /*00c0*/  LDC.64 R6, c[0x0][0x3a0] ;  /* 0x0000e800ff067b82 */ /* 0x000e220000000a00 */
[----:B------:R-:W1:Y:S01]  /*00d0*/  LDCU UR4, c[0x0][0x3ac] ;  /* 0x00007580ff0477ac */ /* 0x000e620008000800 */
[----:B0-----:R-:W-:-:S06]  /*00e0*/  IMAD.WIDE R6, R5, 0x4, R6 ;  /* 0x0000000405067825 */ /* 0x001fcc00078e0206 */
[----:B------:R-:W2:Y:S01]  /*00f0*/  LDG.E.CONSTANT R7, desc[UR6][R6.64] ;  /* 0x0000000606077981 */ /* 0x000ea2000c1e9900 */
[----:B-1----:R-:W-:Y:S01]  /*0100*/  UIADD3 UR4, UPT, UPT, UR4, -0x1, URZ ;  /* 0xffffffff04047890 */ /* 0x002fe2000fffe0ff */
[----:B------:R-:W-:-:S05]  /*0110*/  ISETP.GE.AND P1, PT, R5, 0x1, PT ;  /* 0x000000010500780c */ /* 0x000fca0003f26270 */
[----:B------:R-:W-:Y:S02]  /*0120*/  ISETP.LT.AND P0, PT, R5, UR4, PT ;  /* 0x0000000405007c0c */ /* 0x000fe4000bf01270 */
[----:B--2---:R-:W-:-:S11]  /*0130*/  IADD3 R0, PT, PT, R0, R7, RZ ;  /* 0x0000000700007210 */ /* 0x004fd60007ffe0ff */
[----:B------:R-:W-:Y:S05]  /*0140*/  @!P0 BRA `(.L_x_18) ;  /* 0x0000000000208947 */ /* 0x000fea0003800000 */
[----:B------:R-:W0:Y:S08]  /*0150*/  LDC.64 R6, c[0x0][0x380] ;  /* 0x0000e000ff067b82 */ /* 0x000e300000000a00 */
[----:B------:R-:W1:Y:S01]  /*0160*/  LDC.64 R8, c[0x0][0x388] ;  /* 0x0000e200ff087b82 */ /* 0x000e620000000a00 */
[----:B0-----:R-:W-:-:S06]  /*0170*/  IMAD.WIDE R6, R0, 0x4, R6 ;  /* 0x0000000400067825 */ /* 0x001fcc00078e0206 */
[----:B------:R-:W2:Y:S01]  /*0180*/  LDG.E R6, desc[UR6][R6.64] ;  /* 0x0000000606067981 */ /* 0x000ea2000c1e1900 */
[----:B-1----:R-:W-:-:S05]  /*0190*/  IMAD.WIDE R8, R0, 0x4, R8 ;  /* 0x0000000400087825 */ /* 0x002fca00078e0208 */
[----:B------:R-:W2:Y:S02]  /*01a0*/  LDG.E R11, desc[UR6][R8.64] ;  /* 0x00000006080b7981 */ /* 0x000ea4000c1e1900 */
[----:B--2---:R-:W-:-:S05]  /*01b0*/  FADD R11, R6, R11 ;  /* 0x0000000b060b7221 */ /* 0x004fca0000000000 */
[----:B------:R0:W-:Y:S02]  /*01c0*/  STG.E desc[UR6][R8.64], R11 ;  /* 0x0000000b08007986 */ /* 0x0001e4000c101906 */
.L_x_18:
[----:B------:R-:W-:Y:S05]  /*01d0*/  @!P1 EXIT ;  /* 0x000000000000994d */ /* 0x000fea0003800000 */
[----:B0-----:R-:W0:Y:S01]  /*01e0*/  LDC.64 R8, c[0x0][0x388] ;  /* 0x0000e200ff087b82 */ /* 0x001e220000000a00 */
[----:B------:R-:W-:-:S05]  /*01f0*/  IADD3 R5, PT, PT, R5, -0x1, RZ ;  /* 0xffffffff05057810 */ /* 0x000fca0007ffe0ff */
[----:B------:R-:W-:Y:S02]  /*0200*/  IMAD.WIDE.U32 R4, R5, 0x4, R2 ;  /* 0x0000000405047825 */ /* 0x000fe400078e0002 */
[----:B------:R-:W1:Y:S04]  /*0210*/  LDC.64 R6, c[0x0][0x390] ;  /* 0x0000e400ff067b82 */ /* 0x000e680000000a00 */
[----:B------:R-:W2:Y:S01]  /*0220*/  LDG.E.CONSTANT R5, desc[UR6][R4.64] ;  /* 0x0000000604057981 */ /* 0x000ea2000c1e9900 */
[----:B0-----:R-:W-:-:S06]  /*0230*/  IMAD.WIDE R8, R0, 0x4, R8 ;  /* 0x0000000400087825 */ /* 0x001fcc00078e0208 */
[----:B------:R-:W3:Y:S01]  /*0240*/  LDG.E R9, desc[UR6][R8.64] ;  /* 0x0000000608097981 */ /* 0x000ee2000c1e1900 */
[C---:B-1----:R-:W-:Y:S02]  /*0250*/  IMAD.WIDE R2, R0.reuse, 0x4, R6 ;  /* 0x0000000400027825 */ /* 0x042fe400078e0206 */
[----:B------:R-:W0:Y:S04]  /*0260*/  LDC.64 R6, c[0x0][0x380] ;  /* 0x0000e000ff067b82 */ /* 0x000e280000000a00 */
[----:B------:R-:W3:Y:S01]  /*0270*/  LDG.E.CONSTANT R2, desc[UR6][R2.64] ;  /* 0x0000000602027981 */ /* 0x000ee2000c1e9900 */
[----:B--2---:R-:W-:-:S05]  /*0280*/  IADD3 R13, PT, PT, R0, -R5, RZ ;  /* 0x80000005000d7210 */ /* 0x004fca0007ffe0ff */
[----:B0-----:R-:W-:-:S04]  /*0290*/  IMAD.WIDE R6, R13, 0x4, R6 ;  /* 0x000000040d067825 */ /* 0x001fc800078e0206 */
[----:B---3--:R-:W-:-:S05]  /*02a0*/  FMUL R11, R2, R9 ;  /* 0x00000009020b7220 */ /* 0x008fca0000400000 */
[----:B------:R-:W-:Y:S01]  /*02b0*/  REDG.E.ADD.F32.FTZ.RN.STRONG.GPU desc[UR6][R6.64], R11 ;  /* 0x0000000b060079a6 */ /* 0x000fe2000c12f306 */
[----:B------:R-:W-:Y:S05]  /*02c0*/  EXIT ;  /* 0x000000000000794d */ /* 0x000fea0003800000 */
.L_x_19:
        /* <DEDUP_REMOVED lines=11> */
.L_x_144:


//--------------------- .text.hierarchical_allreduce_f32 --------------------------
	.section	.text.hierarchical_allreduce_f32,"ax",@progbits
	.align	128
        .global         hierarchical_allreduce_f32
        .type           hierarchical_allreduce_f32,@function
        .size           hierarchical_allreduce_f32,(.L_x_138 - hierarchical_allreduce_f32)
        .other          hierarchical_allreduce_f32,@"STO_CUDA_ENTRY STV_DEFAULT"
hierarchical_allreduce_f32:
.text.hierarchical_allreduce_f32:
[----:B------:R-:W-:Y:S01]  /*0000*/  LDC R1, c[0x0][0x37c] ;  /* 0x0000df00ff017b82 */ /* 0x000fe20000000800 */
[----:B------:R-:W0:Y:S07]  /*0010*/  S2R R5, SR_TID.X ;  /* 0x0000000000057919 */ /* 0x000e2e0000002100 */
[----:B------:R-:W1:Y:S01]  /*0020*/  S2UR UR5, SR_CTAID.X ;  /* 0x00000000000579c3 */ /* 0x000e620000002500 */
[----:B------:R-:W1:Y:S07]  /*0030*/  LDCU UR4, c[0x0][0x360] ;  /* 0x00006c00ff0477ac */ /* 0x000e6e0008000800 */
[----:B------:R-:W2:Y:S01]  /*0040*/  LDC R0, c[0x0][0x398] ;  /* 0x0000e600ff007b82 */ /* 0x000ea20000000800 */
[----:B-1----:R-:W-:-:S06]  /*0050*/  UIMAD UR5, UR5, UR4, URZ ;  /* 0x00000004050572a4 */ /* 0x002fcc000f8e02ff */
[----:B0-----:R-:W-:-:S04]  /*0060*/  IADD3 R3, PT, PT, R5, UR5, RZ ;  /* 0x0000000505037c10 */ /* 0x001fc8000fffe0ff */
[----:B--2---:R-:W-:-:S13]  /*0070*/  ISETP.GE.AND P0, PT, R3, R0, PT ;  /* 0x000000000300720c */ /* 0x004fda0003f06270 */
[----:B------:R-:W-:Y:S05]  /*0080*/  @P0 EXIT ;  /* 0x000000000000094d */ /* 0x000fea0003800000 */
[----:B------:R-:W0:Y:S01]  /*0090*/  LDCU UR8, c[0x0][0x3a0] ;  /* 0x00007400ff0877ac */ /* 0x000e220008000800 */
[----:B------:R-:W1:Y:S01]  /*00a0*/  LDC.64 R10, c[0x0][0x380] ;  /* 0x0000e000ff0a7b82 */ /* 0x000e620000000a00 */
[----:B------:R-:W2:Y:S01]  /*00b0*/  LDCU UR10, c[0x0][0x39c] ;  /* 0x00007380ff0a77ac */ /* 0x000ea20008000800 */
[----:B------:R-:W3:Y:S01]  /*00c0*/  LDCU.64 UR12, c[0x0][0x358] ;  /* 0x00006b00ff0c77ac */ /* 0x000ee20008000a00 */
[----:B0-----:R-:W-:-:S04]  /*00d0*/  UISETP.GE.AND UP0, UPT, UR8, 0x2, UPT ;  /* 0x000000020800788c */ /* 0x001fc8000bf06270 */
[----:B--2---:R-:W-:Y:S01]  /*00e0*/  UISETP.NE.OR UP0, UPT, UR10, URZ, !UP0 ;  /* 0x000000ff0a00728c */ /* 0x004fe2000c705670 */
[----:B-1----:R-:W-:-:S08]  /*00f0*/  IMAD.WIDE R10, R3, 0x4, R10 ;  /* 0x00000004030a7825 */ /* 0x002fd000078e020a */
[----:B---3--:R-:W-:Y:S05]  /*0100*/  BRA.U UP0, `(.L_x_20) ;  /* 0x00000009000c7547 */ /* 0x008fea000b800000 */
[----:B------:R0:W5:Y:S01]  /*0110*/  LDG.E R9, desc[UR12][R10.64] ;  /* 0x0000000c0a097981 */ /* 0x000162000c1e1900 */
[----:B------:R-:W-:Y:S02]  /*0120*/  UIADD3 UR4, UPT, UPT, UR8, -0x2, URZ ;  /* 0xfffffffe08047890 */ /* 0x000fe4000fffe0ff */
[----:B------:R-:W-:Y:S02]  /*0130*/  UIADD3 UR6, UPT, UPT, UR8, -0x1, URZ ;  /* 0xffffffff08067890 */ /* 0x000fe4000fffe0ff */
[----:B------:R-:W-:Y:S02]  /*0140*/  UISETP.GE.U32.AND UP0, UPT, UR4, 0xf, UPT ;  /* 0x0000000f0400788c */ /* 0x000fe4000bf06070 */
[----:B------:R-:W-:Y:S01]  /*0150*/  ULOP3.LUT UR9, UR6, 0xf, URZ, 0xc0, !UPT ;  /* 0x0000000f06097892 */ /* 0x000fe2000f8ec0ff */
[----:B------:R-:W-:-:S06]  /*0160*/  UMOV UR4, 0x1 ;  /* 0x0000000100047882 */ /* 0x000fcc0000000000 */
[----:B0-----:R-:W-:Y:S05]  /*0170*/  BRA.U !UP0, `(.L_x_21) ;  /* 0x0000000108ec7547 */ /* 0x001fea000b800000 */
[----:B------:R-:W-:Y:S01]  /*0180*/  ULOP3.LUT UR4, UR6, 0xfffffff0, URZ, 0xc0, !UPT ;  /* 0xfffffff006047892 */ /* 0x000fe2000f8ec0ff */
[----:B------:R-:W-:-:S03]  /*0190*/  IADD3 R7, PT, PT, R0, UR5, R5 ;  /* 0x0000000500077c10 */ /* 0x000fc6000fffe005 */
[----:B------:R-:W-:-:S03]  /*01a0*/  UIADD3 UR7, UPT, UPT, -UR4, URZ, URZ ;  /* 0x000000ff04077290 */ /* 0x000fc6000fffe1ff */
[----:B------:R-:W-:-:S09]  /*01b0*/  UMOV UR4, URZ ;  /* 0x000000ff00047c82 */ /* 0x000fd20008000000 */
.L_x_22:
[----:B------:R-:W0:Y:S02]  /*01c0*/  LDC.64 R12, c[0x0][0x388] ;  /* 0x0000e200ff0c7b82 */ /* 0x000e240000000a00 */
[----:B0-----:R-:W-:-:S05]  /*01d0*/  IMAD.WIDE R12, R7, 0x4, R12 ;  /* 0x00000004070c7825 */ /* 0x001fca00078e020c */
[----:B------:R0:W2:Y:S01]  /*01e0*/  LDG.E.CONSTANT R2, desc[UR12][R12.64] ;  /* 0x0000000c0c027981 */ /* 0x0000a2000c1e9900 */
[----:B------:R-:W-:-:S04]  /*01f0*/  IMAD.WIDE R28, R0, 0x4, R12 ;  /* 0x00000004001c7825 */ /* 0x000fc800078e020c */
[C---:B------:R-:W-:Y:S02]  /*0200*/  IMAD.WIDE R14, R0.reuse, 0x4, R28 ;  /* 0x00000004000e7825 */ /* 0x040fe400078e021c */
[----:B------:R-:W3:Y:S02]  /*0210*/  LDG.E.CONSTANT R28, desc[UR12][R28.64] ;  /* 0x0000000c1c1c7981 */ /* 0x000ee4000c1e9900 */
[C---:B------:R-:W-:Y:S02]  /*0220*/  IMAD.WIDE R24, R0.reuse, 0x4, R14 ;  /* 0x0000000400187825 */ /* 0x040fe400078e020e */
[----:B------:R1:W4:Y:S04]  /*0230*/  LDG.E.CONSTANT R23, desc[UR12][R14.64] ;  /* 0x0000000c0e177981 */ /* 0x000328000c1e9900 */
[----:B------:R-:W4:Y:S01]  /*0240*/  LDG.E.CONSTANT R22, desc[UR12][R24.64] ;  /* 0x0000000c18167981 */ /* 0x000f22000c1e9900 */
[----:B------:R-:W-:-:S05]  /*0250*/  IMAD.WIDE R26, R0, 0x4, R24 ;  /* 0x00000004001a7825 */ /* 0x000fca00078e0218 */
[----:B------:R-:W4:Y:S01]  /*0260*/  LDG.E.CONSTANT R8, desc[UR12][R26.64] ;  /* 0x0000000c1a087981 */ /* 0x000f22000c1e9900 */
[----:B------:R-:W-:-:S05]  /*0270*/  IMAD.WIDE R20, R0, 0x4, R26 ;  /* 0x0000000400147825 */ /* 0x000fca00078e021a */
[----:B------:R-:W4:Y:S01]  /*0280*/  LDG.E.CONSTANT R6, desc[UR12][R20.64] ;  /* 0x0000000c14067981 */ /* 0x000f22000c1e9900 */
[----:B0-----:R-:W-:-:S05]  /*0290*/  IMAD.WIDE R12, R0, 0x4, R20 ;  /* 0x00000004000c7825 */ /* 0x001fca00078e0214 */
[----:B------:R0:W4:Y:S01]  /*02a0*/  LDG.E.CONSTANT R4, desc[UR12][R12.64] ;  /* 0x0000000c0c047981 */ /* 0x000122000c1e9900 */
[----:B------:R-:W-:-:S04]  /*02b0*/  IMAD.WIDE R18, R0, 0x4, R12 ;  /* 0x0000000400127825 */ /* 0x000fc800078e020c */
[C---:B------:R-:W-:Y:S02]  /*02c0*/  IMAD.WIDE R16, R0.reuse, 0x4, R18 ;  /* 0x0000000400107825 */ /* 0x040fe400078e0212 */
[----:B------:R-:W4:Y:S02]  /*02d0*/  LDG.E.CONSTANT R18, desc[UR12][R18.64] ;  /* 0x0000000c12127981 */ /* 0x000f24000c1e9900 */
[C---:B-1----:R-:W-:Y:S02]  /*02e0*/  IMAD.WIDE R14, R0.reuse, 0x4, R16 ;  /* 0x00000004000e7825 */ /* 0x042fe400078e0210 */
[----:B------:R-:W4:Y:S02]  /*02f0*/  LDG.E.CONSTANT R16, desc[UR12][R16.64] ;  /* 0x0000000c10107981 */ /* 0x000f24000c1e9900 */
[C---:B0-----:R-:W-:Y:S02]  /*0300*/  IMAD.WIDE R12, R0.reuse, 0x4, R14 ;  /* 0x00000004000c7825 */ /* 0x041fe400078e020e */
[----:B------:R-:W4:Y:S02]  /*0310*/  LDG.E.CONSTANT R29, desc[UR12][R14.64] ;  /* 0x0000000c0e1d7981 */ /* 0x000f24000c1e9900 */
[----:B------:R-:W-:-:S02]  /*0320*/  IMAD.WIDE R20, R0, 0x4, R12 ;  /* 0x0000000400147825 */ /* 0x000fc400078e020c */
[----:B------:R0:W4:Y:S02]  /*0330*/  LDG.E.CONSTANT R17, desc[UR12][R12.64] ;  /* 0x0000000c0c117981 */ /* 0x000124000c1e9900 */
[C---:B------:R-:W-:Y:S02]  /*0340*/  IMAD.WIDE R24, R0.reuse, 0x4, R20 ;  /* 0x0000000400187825 */ /* 0x040fe400078e0214 */
[----:B------:R-:W4:Y:S02]  /*0350*/  LDG.E.CONSTANT R20, desc[UR12][R20.64] ;  /* 0x0000000c14147981 */ /* 0x000f24000c1e9900 */
[C---:B------:R-:W-:Y:S02]  /*0360*/  IMAD.WIDE R26, R0.reuse, 0x4, R24 ;  /* 0x00000004001a7825 */ /* 0x040fe400078e0218 */
[----:B------:R-:W4:Y:S02]  /*0370*/  LDG.E.CONSTANT R24, desc[UR12][R24.64] ;  /* 0x0000000c18187981 */ /* 0x000f24000c1e9900 */
[----:B0-----:R-:W-:-:S02]  /*0380*/  IMAD.WIDE R12, R0, 0x4, R26 ;  /* 0x00000004000c7825 */ /* 0x001fc400078e021a */
[----:B------:R-:W4:Y:S02]  /*0390*/  LDG.E.CONSTANT R26, desc[UR12][R26.64] ;  /* 0x0000000c1a1a7981 */ /* 0x000f24000c1e9900 */
[----:B------:R-:W-:Y:S02]  /*03a0*/  IMAD.WIDE R14, R0, 0x4, R12 ;  /* 0x00000004000e7825 */ /* 0x000fe400078e020c */
[----:B------:R-:W4:Y:S04]  /*03b0*/  LDG.E.CONSTANT R19, desc[UR12][R12.64] ;  /* 0x0000000c0c137981 */ /* 0x000f28000c1e9900 */
[----:B------:R-:W4:Y:S01]  /*03c0*/  LDG.E.CONSTANT R14, desc[UR12][R14.64] ;  /* 0x0000000c0e0e7981 */ /* 0x000f22000c1e9900 */
[----:B------:R-:W-:-:S04]  /*03d0*/  UIADD3 UR7, UPT, UPT, UR7, 0x10, URZ ;  /* 0x0000001007077890 */ /* 0x000fc8000fffe0ff */
[----:B------:R-:W-:Y:S01]  /*03e0*/  UISETP.NE.AND UP0, UPT, UR7, URZ, UPT ;  /* 0x000000ff0700728c */ /* 0x000fe2000bf05270 */
[----:B------:R-:W-:Y:S01]  /*03f0*/  LEA R7, R0, R7, 0x4 ;  /* 0x0000000700077211 */ /* 0x000fe200078e20ff */
[----:B------:R-:W-:Y:S01]  /*0400*/  UIADD3 UR4, UPT, UPT, UR4, 0x10, URZ ;  /* 0x0000001004047890 */ /* 0x000fe2000fffe0ff */
[----:B--2--5:R-:W-:-:S04]  /*0410*/  FADD R9, R2, R9 ;  /* 0x0000000902097221 */ /* 0x024fc80000000000 */
[----:B---3--:R-:W-:-:S04]  /*0420*/  FADD R28, R9, R28 ;  /* 0x0000001c091c7221 */ /* 0x008fc80000000000 */
[----:B----4-:R-:W-:-:S04]  /*0430*/  FADD R23, R28, R23 ;  /* 0x000000171c177221 */ /* 0x010fc80000000000 */
[----:B------:R-:W-:-:S04]  /*0440*/  FADD R23, R23, R22 ;  /* 0x0000001617177221 */ /* 0x000fc80000000000 */
        /* <DEDUP_REMOVED lines=11> */
[----:B------:R-:W-:Y:S01]  /*0500*/  FADD R9, R19, R14 ;  /* 0x0000000e13097221 */ /* 0x000fe20000000000 */
[----:B------:R-:W-:Y:S06]  /*0510*/  BRA.U UP0, `(.L_x_22) ;  /* 0xfffffffd00287547 */ /* 0x000fec000b83ffff */
[----:B------:R-:W-:-:S12]  /*0520*/  UIADD3 UR4, UPT, UPT, UR4, 0x1, URZ ;  /* 0x0000000104047890 */ /* 0x000fd8000fffe0ff */
.L_x_21:
[----:B------:R-:W-:-:S09]  /*0530*/  UISETP.NE.AND UP0, UPT, UR9, URZ, UPT ;  /* 0x000000ff0900728c */ /* 0x000fd2000bf05270 */
[----:B------:R-:W-:Y:S05]  /*0540*/  BRA.U !UP0, `(.L_x_23) ;  /* 0x0000000108f87547 */ /* 0x000fea000b800000 */
[----:B------:R-:W-:Y:S02]  /*0550*/  UISETP.GE.U32.AND UP0, UPT, UR9, 0x8, UPT ;  /* 0x000000080900788c */ /* 0x000fe4000bf06070 */
[----:B------:R-:W-:-:S04]  /*0560*/  ULOP3.LUT UR7, UR6, 0x7, URZ, 0xc0, !UPT ;  /* 0x0000000706077892 */ /* 0x000fc8000f8ec0ff */
[----:B------:R-:W-:-:S03]  /*0570*/  UISETP.NE.AND UP1, UPT, UR7, URZ, UPT ;  /* 0x000000ff0700728c */ /* 0x000fc6000bf25270 */
[----:B------:R-:W-:Y:S08]  /*0580*/  BRA.U !UP0, `(.L_x_24) ;  /* 0x00000001086c7547 */ /* 0x000ff0000b800000 */
[----:B------:R-:W0:Y:S01]  /*0590*/  LDC.64 R6, c[0x0][0x388] ;  /* 0x0000e200ff067b82 */ /* 0x000e220000000a00 */
[----:B------:R-:W-:-:S04]  /*05a0*/  IMAD R13, R0, UR4, R3 ;  /* 0x00000004000d7c24 */ /* 0x000fc8000f8e0203 */
[----:B0-----:R-:W-:-:S04]  /*05b0*/  IMAD.WIDE R6, R13, 0x4, R6 ;  /* 0x000000040d067825 */ /* 0x001fc800078e0206 */
[C---:B------:R-:W-:Y:S02]  /*05c0*/  IMAD.WIDE R12, R0.reuse, 0x4, R6 ;  /* 0x00000004000c7825 */ /* 0x040fe400078e0206 */
[----:B------:R-:W2:Y:S02]  /*05d0*/  LDG.E.CONSTANT R6, desc[UR12][R6.64] ;  /* 0x0000000c06067981 */ /* 0x000ea4000c1e9900 */
[C---:B------:R-:W-:Y:S02]  /*05e0*/  IMAD.WIDE R14, R0.reuse, 0x4, R12 ;  /* 0x00000004000e7825 */ /* 0x040fe400078e020c */
[----:B------:R-:W3:Y:S02]  /*05f0*/  LDG.E.CONSTANT R13, desc[UR12][R12.64] ;  /* 0x0000000c0c0d7981 */ /* 0x000ee4000c1e9900 */
[C---:B------:R-:W-:Y:S02]  /*0600*/  IMAD.WIDE R16, R0.reuse, 0x4, R14 ;  /* 0x0000000400107825 */ /* 0x040fe400078e020e */
[----:B------:R-:W4:Y:S02]  /*0610*/  LDG.E.CONSTANT R15, desc[UR12][R14.64] ;  /* 0x0000000c0e0f7981 */ /* 0x000f24000c1e9900 */
[----:B------:R-:W-:-:S02]  /*0620*/  IMAD.WIDE R18, R0, 0x4, R16 ;  /* 0x0000000400127825 */ /* 0x000fc400078e0210 */
[----:B------:R-:W4:Y:S02]  /*0630*/  LDG.E.CONSTANT R17, desc[UR12][R16.64] ;  /* 0x0000000c10117981 */ /* 0x000f24000c1e9900 */
[C---:B------:R-:W-:Y:S02]  /*0640*/  IMAD.WIDE R20, R0.reuse, 0x4, R18 ;  /* 0x0000000400147825 */ /* 0x040fe400078e0212 */
[----:B------:R-:W4:Y:S02]  /*0650*/  LDG.E.CONSTANT R19, desc[UR12][R18.64] ;  /* 0x0000000c12137981 */ /* 0x000f24000c1e9900 */
[C---:B------:R-:W-:Y:S02]  /*0660*/  IMAD.WIDE R22, R0.reuse, 0x4, R20 ;  /* 0x0000000400167825 */ /* 0x040fe400078e0214 */
[----:B------:R-:W4:Y:S02]  /*0670*/  LDG.E.CONSTANT R21, desc[UR12][R20.64] ;  /* 0x0000000c14157981 */ /* 0x000f24000c1e9900 */
[----:B------:R-:W-:-:S02]  /*0680*/  IMAD.WIDE R24, R0, 0x4, R22 ;  /* 0x0000000400187825 */ /* 0x000fc400078e0216 */
[----:B------:R-:W4:Y:S04]  /*0690*/  LDG.E.CONSTANT R23, desc[UR12][R22.64] ;  /* 0x0000000c16177981 */ /* 0x000f28000c1e9900 */
[----:B------:R-:W4:Y:S01]  /*06a0*/  LDG.E.CONSTANT R25, desc[UR12][R24.64] ;  /* 0x0000000c18197981 */ /* 0x000f22000c1e9900 */
        /* <DEDUP_REMOVED lines=8> */
[----:B------:R-:W-:-:S07]  /*0730*/  FADD R9, R6, R25 ;  /* 0x0000001906097221 */ /* 0x000fce0000000000 */
.L_x_24:
        /* <DEDUP_REMOVED lines=12> */
[----:B------:R-:W-:Y:S02]  /*0800*/  IMAD.WIDE R16, R0, 0x4, R14 ;  /* 0x0000000400107825 */ /* 0x000fe400078e020e */
[----:B------:R-:W4:Y:S04]  /*0810*/  LDG.E.CONSTANT R14, desc[UR12][R14.64] ;  /* 0x0000000c0e0e7981 */ /* 0x000f28000c1e9900 */
[----:B------:R-:W4:Y:S01]  /*0820*/  LDG.E.CONSTANT R16, desc[UR12][R16.64] ;  /* 0x0000000c10107981 */ /* 0x000f22000c1e9900 */
[----:B------:R-:W-:Y:S01]  /*0830*/  UIADD3 UR4, UPT, UPT, UR4, 0x4, URZ ;  /* 0x0000000404047890 */ /* 0x000fe2000fffe0ff */
[----:B--2--5:R-:W-:-:S04]  /*0840*/  FADD R9, R9, R6 ;  /* 0x0000000609097221 */ /* 0x024fc80000000000 */
[----:B---3--:R-:W-:-:S04]  /*0850*/  FADD R9, R9, R12 ;  /* 0x0000000c09097221 */ /* 0x008fc80000000000 */
[----:B----4-:R-:W-:-:S04]  /*0860*/  FADD R9, R9, R14 ;  /* 0x0000000e09097221 */ /* 0x010fc80000000000 */
[----:B------:R-:W-:-:S07]  /*0870*/  FADD R9, R9, R16 ;  /* 0x0000001009097221 */ /* 0x000fce0000000000 */
.L_x_25:
[----:B------:R-:W-:Y:S05]  /*0880*/  BRA.U !UP1, `(.L_x_23) ;  /* 0x0000000109287547 */ /* 0x000fea000b800000 */
[----:B------:R-:W0:Y:S01]  /*0890*/  LDC.64 R12, c[0x0][0x388] ;  /* 0x0000e200ff0c7b82 */ /* 0x000e220000000a00 */
[----:B------:R-:W-:Y:S01]  /*08a0*/  IMAD R15, R0, UR4, R3 ;  /* 0x00000004000f7c24 */ /* 0x000fe2000f8e0203 */
[----:B------:R-:W-:-:S12]  /*08b0*/  UIADD3 UR6, UPT, UPT, -UR6, URZ, URZ ;  /* 0x000000ff06067290 */ /* 0x000fd8000fffe1ff */
.L_x_26:
[----:B0-----:R-:W-:-:S06]  /*08c0*/  IMAD.WIDE R6, R15, 0x4, R12 ;  /* 0x000000040f067825 */ /* 0x001fcc00078e020c */
[----:B------:R-:W2:Y:S01]  /*08d0*/  LDG.E.CONSTANT R6, desc[UR12][R6.64] ;  /* 0x0000000c06067981 */ /* 0x000ea2000c1e9900 */
[----:B------:R-:W-:Y:S01]  /*08e0*/  UIADD3 UR6, UPT, UPT, UR6, 0x1, URZ ;  /* 0x0000000106067890 */ /* 0x000fe2000fffe0ff */
[----:B------:R-:W-:-:S03]  /*08f0*/  IADD3 R15, PT, PT, R15, R0, RZ ;  /* 0x000000000f0f7210 */ /* 0x000fc60007ffe0ff */
[----:B------:R-:W-:Y:S01]  /*0900*/  UISETP.NE.AND UP0, UPT, UR6, URZ, UPT ;  /* 0x000000ff0600728c */ /* 0x000fe2000bf05270 */
[----:B--2--5:R-:W-:-:S08]  /*0910*/  FADD R9, R6, R9 ;  /* 0x0000000906097221 */ /* 0x024fd00000000000 */
[----:B------:R-:W-:Y:S05]  /*0920*/  BRA.U UP0, `(.L_x_26) ;  /* 0xfffffffd00e47547 */ /* 0x000fea000b83ffff */
.L_x_23:
[----:B-----5:R0:W-:Y:S02]  /*0930*/  STG.E desc[UR12][R10.64], R9 ;  /* 0x000000090a007986 */ /* 0x0201e4000c10190c */
.L_x_20:
[----:B------:R-:W-:Y:S01]  /*0940*/  BAR.SYNC.DEFER_BLOCKING 0x0 ;  /* 0x0000000000007b1d */ /* 0x000fe20000010000 */
[----:B------:R-:W-:-:S09]  /*0950*/  UISETP.NE.AND UP0, UPT, UR10, URZ, UPT ;  /* 0x000000ff0a00728c */ /* 0x000fd2000bf05270 */
[----:B------:R-:W-:Y:S05]  /*0960*/  BRA.U UP0, `(.L_x_27) ;  /* 0x0000000900847547 */ /* 0x000fea000b800000 */
[----:B------:R-:W2:Y:S01]  /*0970*/  LDG.E R2, desc[UR12][R10.64] ;  /* 0x0000000c0a027981 */ /* 0x000ea2000c1e1900 */
[----:B------:R-:W1:Y:S01]  /*0980*/  LDC.64 R12, c[0x0][0x390] ;  /* 0x0000e400ff0c7b82 */ /* 0x000e620000000a00 */
[----:B------:R-:W3:Y:S02]  /*0990*/  LDCU UR4, c[0x0][0x3a4] ;  /* 0x00007480ff0477ac */ /* 0x000ee40008000800 */
[----:B---3--:R-:W-:Y:S01]  /*09a0*/  IMAD R7, R0, UR4, R3 ;  /* 0x0000000400077c24 */ /* 0x008fe2000f8e0203 */
[----:B------:R-:W-:-:S03]  /*09b0*/  UISETP.NE.AND UP0, UPT, UR4, URZ, UPT ;  /* 0x000000ff0400728c */ /* 0x000fc6000bf05270 */
[----:B-1----:R-:W-:-:S05]  /*09c0*/  IMAD.WIDE R6, R7, 0x4, R12 ;  /* 0x0000000407067825 */ /* 0x002fca00078e020c */
[----:B--2---:R1:W-:Y:S01]  /*09d0*/  STG.E desc[UR12][R6.64], R2 ;  /* 0x0000000206007986 */ /* 0x0043e2000c10190c */
[----:B------:R-:W-:Y:S06]  /*09e0*/  BAR.SYNC.DEFER_BLOCKING 0x0 ;  /* 0x0000000000007b1d */ /* 0x000fec0000010000 */
[----:B------:R-:W-:Y:S05]  /*09f0*/  BRA.U UP0, `(.L_x_28) ;  /* 0x0000000900407547 */ /* 0x000fea000b800000 */
[----:B------:R-:W2:Y:S02]  /*0a00*/  LDCU UR9, c[0x0][0x3a8] ;  /* 0x00007500ff0977ac */ /* 0x000ea40008000800 */
[----:B--2---:R-:W-:-:S09]  /*0a10*/  UISETP.GE.AND UP0, UPT, UR9, 0x2, UPT ;  /* 0x000000020900788c */ /* 0x004fd2000bf06270 */
[----:B------:R-:W-:Y:S05]  /*0a20*/  BRA.U !UP0, `(.L_x_29) ;  /* 0x0000000508f47547 */ /* 0x000fea000b800000 */
[----:B------:R-:W-:Y:S02]  /*0a30*/  UIADD3 UR4, UPT, UPT, UR9, -0x2, URZ ;  /* 0xfffffffe09047890 */ /* 0x000fe4000fffe0ff */
[----:B------:R-:W-:Y:S02]  /*0a40*/  UIADD3 UR6, UPT, UPT, UR9, -0x1, URZ ;  /* 0xffffffff09067890 */ /* 0x000fe4000fffe0ff */
[----:B------:R-:W-:Y:S02]  /*0a50*/  UISETP.GE.U32.AND UP0, UPT, UR4, 0xf, UPT ;  /* 0x0000000f0400788c */ /* 0x000fe4000bf06070 */
[----:B------:R-:W-:Y:S01]  /*0a60*/  ULOP3.LUT UR10, UR6, 0xf, URZ, 0xc0, !UPT ;  /* 0x0000000f060a7892 */ /* 0x000fe2000f8ec0ff */
[----:B------:R-:W-:-:S06]  /*0a70*/  UMOV UR4, 0x1 ;  /* 0x0000000100047882 */ /* 0x000fcc0000000000 */
[----:B------:R-:W-:Y:S05]  /*0a80*/  BRA.U !UP0, `(.L_x_30) ;  /* 0x0000000108e87547 */ /* 0x000fea000b800000 */
[----:B------:R-:W-:Y:S01]  /*0a90*/  ULOP3.LUT UR4, UR6, 0xfffffff0, URZ, 0xc0, !UPT ;  /* 0xfffffff006047892 */ /* 0x000fe2000f8ec0ff */
[----:B------:R-:W-:-:S03]  /*0aa0*/  IADD3 R5, PT, PT, R0, UR5, R5 ;  /* 0x0000000500057c10 */ /* 0x000fc6000fffe005 */
[----:B------:R-:W-:-:S03]  /*0ab0*/  UIADD3 UR7, UPT, UPT, -UR4, URZ, URZ ;  /* 0x000000ff04077290 */ /* 0x000fc6000fffe1ff */
[----:B------:R-:W-:-:S09]  /*0ac0*/  UMOV UR4, URZ ;  /* 0x000000ff00047c82 */ /* 0x000fd20008000000 */
.L_x_31:
[----:B-1----:R-:W-:-:S04]  /*0ad0*/  IMAD.WIDE R6, R5, 0x4, R12 ;  /* 0x0000000405067825 */ /* 0x002fc800078e020c */
[C---:B------:R-:W-:Y:S02]  /*0ae0*/  IMAD.WIDE R28, R0.reuse, 0x4, R6 ;  /* 0x00000004001c7825 */ /* 0x040fe400078e0206 */
[----:B------:R-:W2:Y:S02]  /*0af0*/  LDG.E R7, desc[UR12][R6.64] ;  /* 0x0000000c06077981 */ /* 0x000ea4000c1e1900 */
[C---:B------:R-:W-:Y:S02]  /*0b00*/  IMAD.WIDE R16, R0.reuse, 0x4, R28 ;  /* 0x0000000400107825 */ /* 0x040fe400078e021c */
[----:B------:R-:W3:Y:S02]  /*0b10*/  LDG.E R28, desc[UR12][R28.64] ;  /* 0x0000000c1c1c7981 */ /* 0x000ee4000c1e1900 */
[C---:B------:R-:W-:Y:S02]  /*0b20*/  IMAD.WIDE R14, R0.reuse, 0x4, R16 ;  /* 0x00000004000e7825 */ /* 0x040fe400078e0210 */
[----:B------:R-:W4:Y:S04]  /*0b30*/  LDG.E R25, desc[UR12][R16.64] ;  /* 0x0000000c10197981 */ /* 0x000f28000c1e1900 */
[----:B------:R1:W5:Y:S01]  /*0b40*/  LDG.E R24, desc[UR12][R14.64] ;  /* 0x0000000c0e187981 */ /* 0x000362000c1e1900 */
[----:B------:R-:W-:-:S05]  /*0b50*/  IMAD.WIDE R26, R0, 0x4, R14 ;  /* 0x00000004001a7825 */ /* 0x000fca00078e020e */
[----:B0-----:R-:W5:Y:S01]  /*0b60*/  LDG.E R9, desc[UR12][R26.64] ;  /* 0x0000000c1a097981 */ /* 0x001f62000c1e1900 */
[----:B------:R-:W-:-:S05]  /*0b70*/  IMAD.WIDE R22, R0, 0x4, R26 ;  /* 0x0000000400167825 */ /* 0x000fca00078e021a */
[----:B------:R-:W5:Y:S01]  /*0b80*/  LDG.E R8, desc[UR12][R22.64] ;  /* 0x0000000c16087981 */ /* 0x000f62000c1e1900 */
[----:B------:R-:W-:-:S05]  /*0b90*/  IMAD.WIDE R18, R0, 0x4, R22 ;  /* 0x0000000400127825 */ /* 0x000fca00078e0216 */
[----:B------:R0:W5:Y:S01]  /*0ba0*/  LDG.E R6, desc[UR12][R18.64] ;  /* 0x0000000c12067981 */ /* 0x000162000c1e1900 */
[----:B------:R-:W-:-:S05]  /*0bb0*/  IMAD.WIDE R20, R0, 0x4, R18 ;  /* 0x0000000400147825 */ /* 0x000fca00078e0212 */
[----:B------:R0:W5:Y:S01]  /*0bc0*/  LDG.E R4, desc[UR12][R20.64] ;  /* 0x0000000c14047981 */ /* 0x000162000c1e1900 */
[----:B-1----:R-:W-:-:S05]  /*0bd0*/  IMAD.WIDE R14, R0, 0x4, R20 ;  /* 0x00000004000e7825 */ /* 0x002fca00078e0214 */
[----:B------:R1:W5:Y:S01]  /*0be0*/  LDG.E R29, desc[UR12][R14.64] ;  /* 0x0000000c0e1d7981 */ /* 0x000362000c1e1900 */
[----:B------:R-:W-:-:S04]  /*0bf0*/  IMAD.WIDE R16, R0, 0x4, R14 ;  /* 0x0000000400107825 */ /* 0x000fc800078e020e */
[C---:B0-----:R-:W-:Y:S02]  /*0c00*/  IMAD.WIDE R18, R0.reuse, 0x4, R16 ;  /* 0x0000000400127825 */ /* 0x041fe400078e0210 */
[----:B------:R-:W5:Y:S02]  /*0c10*/  LDG.E R16, desc[UR12][R16.64] ;  /* 0x0000000c10107981 */ /* 0x000f64000c1e1900 */
[----:B------:R-:W-:-:S04]  /*0c20*/  IMAD.WIDE R20, R0, 0x4, R18 ;  /* 0x0000000400147825 */ /* 0x000fc800078e0212 */
[C---:B------:R-:W-:Y:S01]  /*0c30*/  IMAD.WIDE R22, R0.reuse, 0x4, R20 ;  /* 0x0000000400167825 */ /* 0x040fe200078e0214 */
[----:B------:R0:W5:Y:S04]  /*0c40*/  LDG.E R17, desc[UR12][R18.64] ;  /* 0x0000000c12117981 */ /* 0x000168000c1e1900 */
[----:B------:R-:W5:Y:S01]  /*0c50*/  LDG.E R20, desc[UR12][R20.64] ;  /* 0x0000000c14147981 */ /* 0x000f62000c1e1900 */
[----:B------:R-:W-:-:S03]  /*0c60*/  IMAD.WIDE R26, R0, 0x4, R22 ;  /* 0x00000004001a7825 */ /* 0x000fc600078e0216 */
[----:B------:R-:W5:Y:S01]  /*0c70*/  LDG.E R22, desc[UR12][R22.64] ;  /* 0x0000000c16167981 */ /* 0x000f62000c1e1900 */
[----:B-1----:R-:W-:-:S03]  /*0c80*/  IMAD.WIDE R14, R0, 0x4, R26 ;  /* 0x00000004000e7825 */ /* 0x002fc600078e021a */
[----:B------:R-:W5:Y:S01]  /*0c90*/  LDG.E R26, desc[UR12][R26.64] ;  /* 0x0000000c1a1a7981 */ /* 0x000f62000c1e1900 */
[----:B0-----:R-:W-:-:S03]  /*0ca0*/  IMAD.WIDE R18, R0, 0x4, R14 ;  /* 0x0000000400127825 */ /* 0x001fc600078e020e */
[----:B------:R-:W5:Y:S04]  /*0cb0*/  LDG.E R21, desc[UR12][R14.64] ;  /* 0x0000000c0e157981 */ /* 0x000f68000c1e1900 */
[----:B------:R-:W5:Y:S01]  /*0cc0*/  LDG.E R18, desc[UR12][R18.64] ;  /* 0x0000000c12127981 */ /* 0x000f62000c1e1900 */
[----:B------:R-:W-:-:S04]  /*0cd0*/  UIADD3 UR7, UPT, UPT, UR7, 0x10, URZ ;  /* 0x0000001007077890 */ /* 0x000fc8000fffe0ff */
[----:B------:R-:W-:Y:S01]  /*0ce0*/  UISETP.NE.AND UP0, UPT, UR7, URZ, UPT ;  /* 0x000000ff0700728c */ /* 0x000fe2000bf05270 */
[----:B------:R-:W-:Y:S01]  /*0cf0*/  LEA R5, R0, R5, 0x4 ;  /* 0x0000000500057211 */ /* 0x000fe200078e20ff */
[----:B------:R-:W-:Y:S01]  /*0d00*/  UIADD3 UR4, UPT, UPT, UR4, 0x10, URZ ;  /* 0x0000001004047890 */ /* 0x000fe2000fffe0ff */
[----:B--2---:R-:W-:-:S04]  /*0d10*/  FADD R7, R7, R2 ;  /* 0x0000000207077221 */ /* 0x004fc80000000000 */
[----:B---3--:R-:W-:-:S04]  /*0d20*/  FADD R28, R7, R28 ;  /* 0x0000001c071c7221 */ /* 0x008fc80000000000 */
[----:B----4-:R-:W-:-:S04]  /*0d30*/  FADD R25, R28, R25 ;  /* 0x000000191c197221 */ /* 0x010fc80000000000 */
[----:B-----5:R-:W-:-:S04]  /*0d40*/  FADD R24, R25, R24 ;  /* 0x0000001819187221 */ /* 0x020fc80000000000 */
        /* <DEDUP_REMOVED lines=14> */
.L_x_30:
[----:B------:R-:W-:-:S09]  /*0e30*/  UISETP.NE.AND UP0, UPT, UR10, URZ, UPT ;  /* 0x000000ff0a00728c */ /* 0x000fd2000bf05270 */
[----:B------:R-:W-:Y:S05]  /*0e40*/  BRA.U !UP0, `(.L_x_29) ;  /* 0x0000000108ec7547 */ /* 0x000fea000b800000 */
[----:B------:R-:W-:Y:S02]  /*0e50*/  UISETP.GE.U32.AND UP0, UPT, UR10, 0x8, UPT ;  /* 0x000000080a00788c */ /* 0x000fe4000bf06070 */
[----:B------:R-:W-:-:S04]  /*0e60*/  ULOP3.LUT UR7, UR6, 0x7, URZ, 0xc0, !UPT ;  /* 0x0000000706077892 */ /* 0x000fc8000f8ec0ff */
[----:B------:R-:W-:-:S03]  /*0e70*/  UISETP.NE.AND UP1, UPT, UR7, URZ, UPT ;  /* 0x000000ff0700728c */ /* 0x000fc6000bf25270 */
[----:B------:R-:W-:Y:S08]  /*0e80*/  BRA.U !UP0, `(.L_x_32) ;  /* 0x0000000108687547 */ /* 0x000ff0000b800000 */
[----:B------:R-:W-:-:S04]  /*0e90*/  IMAD R5, R0, UR4, R3 ;  /* 0x0000000400057c24 */ /* 0x000fc8000f8e0203 */
[----:B------:R-:W-:-:S04]  /*0ea0*/  IMAD.WIDE R4, R5, 0x4, R12 ;  /* 0x0000000405047825 */ /* 0x000fc800078e020c */
[C---:B-1----:R-:W-:Y:S02]  /*0eb0*/  IMAD.WIDE R6, R0.reuse, 0x4, R4 ;  /* 0x0000000400067825 */ /* 0x042fe400078e0204 */
[----:B------:R-:W2:Y:S02]  /*0ec0*/  LDG.E R5, desc[UR12][R4.64] ;  /* 0x0000000c04057981 */ /* 0x000ea4000c1e1900 */
[C---:B0-----:R-:W-:Y:S02]  /*0ed0*/  IMAD.WIDE R8, R0.reuse, 0x4, R6 ;  /* 0x0000000400087825 */ /* 0x041fe400078e0206 */
[----:B------:R-:W3:Y:S02]  /*0ee0*/  LDG.E R6, desc[UR12][R6.64] ;  /* 0x0000000c06067981 */ /* 0x000ee4000c1e1900 */
[C---:B------:R-:W-:Y:S02]  /*0ef0*/  IMAD.WIDE R14, R0.reuse, 0x4, R8 ;  /* 0x00000004000e7825 */ /* 0x040fe400078e0208 */
[----:B------:R-:W4:Y:S02]  /*0f00*/  LDG.E R8, desc[UR12][R8.64] ;  /* 0x0000000c08087981 */ /* 0x000f24000c1e1900 */
[----:B------:R-:W-:-:S02]  /*0f10*/  IMAD.WIDE R16, R0, 0x4, R14 ;  /* 0x0000000400107825 */ /* 0x000fc400078e020e */
[----:B------:R-:W5:Y:S02]  /*0f20*/  LDG.E R14, desc[UR12][R14.64] ;  /* 0x0000000c0e0e7981 */ /* 0x000f64000c1e1900 */
[C---:B------:R-:W-:Y:S02]  /*0f30*/  IMAD.WIDE R18, R0.reuse, 0x4, R16 ;  /* 0x0000000400127825 */ /* 0x040fe400078e0210 */
[----:B------:R-:W5:Y:S02]  /*0f40*/  LDG.E R16, desc[UR12][R16.64] ;  /* 0x0000000c10107981 */ /* 0x000f64000c1e1900 */
[C---:B------:R-:W-:Y:S02]  /*0f50*/  IMAD.WIDE R20, R0.reuse, 0x4, R18 ;  /* 0x0000000400147825 */ /* 0x040fe400078e0212 */
[----:B------:R-:W5:Y:S02]  /*0f60*/  LDG.E R18, desc[UR12][R18.64] ;  /* 0x0000000c12127981 */ /* 0x000f64000c1e1900 */
[----:B------:R-:W-:-:S02]  /*0f70*/  IMAD.WIDE R22, R0, 0x4, R20 ;  /* 0x0000000400167825 */ /* 0x000fc400078e0214 */
[----:B------:R-:W5:Y:S04]  /*0f80*/  LDG.E R20, desc[UR12][R20.64] ;  /* 0x0000000c14147981 */ /* 0x000f68000c1e1900 */
[----:B------:R-:W5:Y:S01]  /*0f90*/  LDG.E R22, desc[UR12][R22.64] ;  /* 0x0000000c16167981 */ /* 0x000f62000c1e1900 */
        /* <DEDUP_REMOVED lines=8> */
[----:B------:R-:W-:-:S07]  /*1020*/  FADD R2, R5, R22 ;  /* 0x0000001605027221 */ /* 0x000fce0000000000 */
.L_x_32:
        /* <DEDUP_REMOVED lines=11> */
[----:B------:R-:W-:Y:S02]  /*10e0*/  IMAD.WIDE R14, R0, 0x4, R8 ;  /* 0x00000004000e7825 */ /* 0x000fe400078e0208 */
[----:B------:R-:W4:Y:S04]  /*10f0*/  LDG.E R9, desc[UR12][R8.64] ;  /* 0x0000000c08097981 */ /* 0x000f28000c1e1900 */
[----:B------:R-:W5:Y:S01]  /*1100*/  LDG.E R15, desc[UR12][R14.64] ;  /* 0x0000000c0e0f7981 */ /* 0x000f62000c1e1900 */
[----:B------:R-:W-:Y:S01]  /*1110*/  UIADD3 UR4, UPT, UPT, UR4, 0x4, URZ ;  /* 0x0000000404047890 */ /* 0x000fe2000fffe0ff */
[----:B--2---:R-:W-:-:S04]  /*1120*/  FADD R2, R2, R5 ;  /* 0x0000000502027221 */ /* 0x004fc80000000000 */
[----:B---3--:R-:W-:-:S04]  /*1130*/  FADD R2, R2, R7 ;  /* 0x0000000702027221 */ /* 0x008fc80000000000 */
[----:B----4-:R-:W-:-:S04]  /*1140*/  FADD R2, R2, R9 ;  /* 0x0000000902027221 */ /* 0x010fc80000000000 */
[----:B-----5:R-:W-:-:S07]  /*1150*/  FADD R2, R2, R15 ;  /* 0x0000000f02027221 */ /* 0x020fce0000000000 */
.L_x_33:
[----:B------:R-:W-:Y:S05]  /*1160*/  BRA.U !UP1, `(.L_x_29) ;  /* 0x0000000109247547 */ /* 0x000fea000b800000 */
[----:B-1----:R-:W-:Y:S01]  /*1170*/  IMAD R7, R0, UR4, R3 ;  /* 0x0000000400077c24 */ /* 0x002fe2000f8e0203 */
[----:B------:R-:W-:-:S12]  /*1180*/  UIADD3 UR6, UPT, UPT, -UR6, URZ, URZ ;  /* 0x000000ff06067290 */ /* 0x000fd8000fffe1ff */
.L_x_34:
[----:B------:R-:W-:-:S06]  /*1190*/  IMAD.WIDE R4, R7, 0x4, R12 ;  /* 0x0000000407047825 */ /* 0x000fcc00078e020c */
[----:B------:R-:W2:Y:S01]  /*11a0*/  LDG.E R5, desc[UR12][R4.64] ;  /* 0x0000000c04057981 */ /* 0x000ea2000c1e1900 */
[----:B------:R-:W-:Y:S01]  /*11b0*/  UIADD3 UR6, UPT, UPT, UR6, 0x1, URZ ;  /* 0x0000000106067890 */ /* 0x000fe2000fffe0ff */
[----:B------:R-:W-:-:S03]  /*11c0*/  IADD3 R7, PT, PT, R7, R0, RZ ;  /* 0x0000000007077210 */ /* 0x000fc60007ffe0ff */
[----:B------:R-:W-:Y:S01]  /*11d0*/  UISETP.NE.AND UP0, UPT, UR6, URZ, UPT ;  /* 0x000000ff0600728c */ /* 0x000fe2000bf05270 */
[----:B--2---:R-:W-:-:S08]  /*11e0*/  FADD R2, R5, R2 ;  /* 0x0000000205027221 */ /* 0x004fd00000000000 */
[----:B------:R-:W-:Y:S05]  /*11f0*/  BRA.U UP0, `(.L_x_34) ;  /* 0xfffffffd00e47547 */ /* 0x000fea000b83ffff */
.L_x_29:
[----:B------:R-:W-:Y:S01]  /*1200*/  UIMAD UR4, UR8, UR9, URZ ;  /* 0x00000009080472a4 */ /* 0x000fe2000f8e02ff */
[----:B------:R-:W-:Y:S05]  /*1210*/  BSSY.RECONVERGENT B0, `(.L_x_35) ;  /* 0x000000d000007945 */ /* 0x000fea0003800200 */
[----:B------:R-:W-:-:S04]  /*1220*/  I2FP.F32.S32 R0, UR4 ;  /* 0x0000000400007c45 */ /* 0x000fc80008201400 */
[----:B------:R-:W2:Y:S08]  /*1230*/  MUFU.RCP R5, R0 ;  /* 0x0000000000057308 */ /* 0x000eb00000001000 */
[----:B------:R-:W3:Y:S01]  /*1240*/  FCHK P0, R2, R0 ;  /* 0x0000000002007302 */ /* 0x000ee20000000000 */
[----:B--2---:R-:W-:-:S04]  /*1250*/  FFMA R4, -R0, R5, 1 ;  /* 0x3f80000000047423 */ /* 0x004fc80000000105 */
[----:B------:R-:W-:-:S04]  /*1260*/  FFMA R5, R5, R4, R5 ;  /* 0x0000000405057223 */ /* 0x000fc80000000005 */
[----:B-1----:R-:W-:-:S04]  /*1270*/  FFMA R7, R5, R2, RZ ;  /* 0x0000000205077223 */ /* 0x002fc800000000ff */
[----:B------:R-:W-:-:S04]  /*1280*/  FFMA R4, -R0, R7, R2 ;  /* 0x0000000700047223 */ /* 0x000fc80000000102 */
[----:B------:R-:W-:Y:S01]  /*1290*/  FFMA R5, R5, R4, R7 ;  /* 0x0000000405057223 */ /* 0x000fe20000000007 */
[----:B---3--:R-:W-:Y:S06]  /*12a0*/  @!P0 BRA `(.L_x_36) ;  /* 0x00000000000c8947 */ /* 0x008fec0003800000 */
[----:B------:R-:W-:-:S07]  /*12b0*/  MOV R4, 0x12d0 ;  /* 0x000012d000047802 */ /* 0x000fce0000000f00 */
[----:B0-----:R-:W-:Y:S05]  /*12c0*/  CALL.REL.NOINC `($__internal_1_$__cuda_sm3x_div_rn_noftz_f32_slowpath) ;  /* 0x0000000000507944 */ /* 0x001fea0003c00000 */
[----:B------:R-:W-:-:S07]  /*12d0*/  MOV R5, R0 ;  /* 0x0000000000057202 */ /* 0x000fce0000000f00 */
.L_x_36:
[----:B------:R-:W-:Y:S05]  /*12e0*/  BSYNC.RECONVERGENT B0 ;  /* 0x0000000000007941 */ /* 0x000fea0003800200 */
.L_x_35:
[----:B------:R2:W-:Y:S02]  /*12f0*/  STG.E desc[UR12][R10.64], R5 ;  /* 0x000000050a007986 */ /* 0x0005e4000c10190c */
.L_x_28:
[----:B------:R-:W3:Y:S02]  /*1300*/  LDCU UR4, c[0x0][0x3a4] ;  /* 0x00007480ff0477ac */ /* 0x000ee40008000800 */
[----:B---3--:R-:W-:Y:S01]  /*1310*/  UISETP.NE.AND UP0, UPT, UR4, URZ, UPT ;  /* 0x000000ff0400728c */ /* 0x008fe2000bf05270 */
[----:B------:R-:W-:Y:S08]  /*1320*/  BAR.SYNC.DEFER_BLOCKING 0x0 ;  /* 0x0000000000007b1d */ /* 0x000ff00000010000 */
[----:B------:R-:W-:Y:S05]  /*1330*/  BRA.U !UP0, `(.L_x_27) ;  /* 0x0000000108107547 */ /* 0x000fea000b800000 */
[----:B--2---:R-:W2:Y:S02]  /*1340*/  LDC.64 R4, c[0x0][0x390] ;  /* 0x0000e400ff047b82 */ /* 0x004ea40000000a00 */
[----:B--2---:R-:W-:-:S06]  /*1350*/  IMAD.WIDE R4, R3, 0x4, R4 ;  /* 0x0000000403047825 */ /* 0x004fcc00078e0204 */
[----:B------:R-:W2:Y:S04]  /*1360*/  LDG.E R5, desc[UR12][R4.64] ;  /* 0x0000000c04057981 */ /* 0x000ea8000c1e1900 */
[----:B--2---:R3:W-:Y:S02]  /*1370*/  STG.E desc[UR12][R10.64], R5 ;  /* 0x000000050a007986 */ /* 0x0047e4000c10190c */
.L_x_27:
[----:B------:R-:W4:Y:S01]  /*1380*/  LDCU UR4, c[0x0][0x39c] ;  /* 0x00007380ff0477ac */ /* 0x000f220008000800 */
[----:B------:R-:W-:Y:S01]  /*1390*/  BAR.SYNC.DEFER_BLOCKING 0x0 ;  /* 0x0000000000007b1d */ /* 0x000fe20000010000 */
[----:B----4-:R-:W-:-:S13]  /*13a0*/  ISETP.NE.AND P0, PT, RZ, UR4, PT ;  /* 0x00000004ff007c0c */ /* 0x010fda000bf05270 */
[----:B------:R-:W-:Y:S05]  /*13b0*/  @!P0 EXIT ;  /* 0x000000000000894d */ /* 0x000fea0003800000 */
[----:B--23--:R-:W1:Y:S02]  /*13c0*/  LDC.64 R4, c[0x0][0x388] ;  /* 0x0000e200ff047b82 */ /* 0x00ce640000000a00 */
[----:B-1----:R-:W-:-:S06]  /*13d0*/  IMAD.WIDE R2, R3, 0x4, R4 ;  /* 0x0000000403027825 */ /* 0x002fcc00078e0204 */
[----:B------:R-:W2:Y:S04]  /*13e0*/  LDG.E.CONSTANT R3, desc[UR12][R2.64] ;  /* 0x0000000c02037981 */ /* 0x000ea8000c1e9900 */
[----:B--2---:R-:W-:Y:S01]  /*13f0*/  STG.E desc[UR12][R10.64], R3 ;  /* 0x000000030a007986 */ /* 0x004fe2000c10190c */
[----:B------:R-:W-:Y:S05]  /*1400*/  EXIT ;  /* 0x000000000000794d */ /* 0x000fea0003800000 */
        .weak           $__internal_1_$__cuda_sm3x_div_rn_noftz_f32_slowpath
        .type           $__internal_1_$__cuda_sm3x_div_rn_noftz_f32_slowpath,@function
        .size           $__internal_1_$__cuda_sm3x_div_rn_noftz_f32_slowpath,(.L_x_138 - $__internal_1_$__cuda_sm3x_div_rn_noftz_f32_slowpath)
$__internal_1_$__cuda_sm3x_div_rn_noftz_f32_slowpath:
[----:B------:R-:W-:Y:S01]  /*1410*/  SHF.R.U32.HI R6, RZ, 0x17, R0 ;  /* 0x00000017ff067819 */ /* 0x000fe20000011600 */
[----:B------:R-:W-:Y:S01]  /*1420*/  BSSY.RECONVERGENT B1, `(.L_x_37) ;  /* 0x0000063000017945 */ /* 0x000fe20003800200 */
[----:B------:R-:W-:Y:S02]  /*1430*/  SHF.R.U32.HI R5, RZ, 0x17, R2 ;  /* 0x00000017ff057819 */ /* 0x000fe40000011602 */
[----:B------:R-:W-:Y:S02]  /*1440*/  LOP3.LUT R6, R6, 0xff, RZ, 0xc0, !PT ;  /* 0x000000ff06067812 */ /* 0x000fe400078ec0ff */
[----:B------:R-:W-:Y:S02]  /*1450*/  LOP3.LUT R12, R5, 0xff, RZ, 0xc0, !PT ;  /* 0x000000ff050c7812 */ /* 0x000fe400078ec0ff */
[----:B------:R-:W-:Y:S02]  /*1460*/  IADD3 R8, PT, PT, R6, -0x1, RZ ;  /* 0xffffffff06087810 */ /* 0x000fe40007ffe0ff */
[----:B------:R-:W-:-:S02]  /*1470*/  IADD3 R9, PT, PT, R12, -0x1, RZ ;  /* 0xffffffff0c097810 */ /* 0x000fc40007ffe0ff */
[----:B------:R-:W-:Y:S02]  /*1480*/  ISETP.GT.U32.AND P0, PT, R8, 0xfd, PT ;  /* 0x000000fd0800780c */ /* 0x000fe40003f04070 */
[----:B------:R-:W-:Y:S02]  /*1490*/  MOV R5, R0 ;  /* 0x0000000000057202 */ /* 0x000fe40000000f00 */
[----:B------:R-:W-:-:S13]  /*14a0*/  ISETP.GT.U32.OR P0, PT, R9, 0xfd, P0 ;  /* 0x000000fd0900780c */ /* 0x000fda0000704470 */
[----:B------:R-:W-:Y:S01]  /*14b0*/  @!P0 MOV R7, RZ ;  /* 0x000000ff00078202 */ /* 0x000fe20000000f00 */
[----:B------:R-:W-:Y:S06]  /*14c0*/  @!P0 BRA `(.L_x_38) ;  /* 0x00000000005c8947 */ /* 0x000fec0003800000 */
[----:B------:R-:W-:Y:S02]  /*14d0*/  FSETP.GTU.FTZ.AND P0, PT, |R2|, +INF , PT ;  /* 0x7f8000000200780b */ /* 0x000fe40003f1c200 */
[----:B------:R-:W-:-:S04]  /*14e0*/  FSETP.GTU.FTZ.AND P1, PT, |R0|, +INF , PT ;  /* 0x7f8000000000780b */ /* 0x000fc80003f3c200 */
[----:B------:R-:W-:-:S13]  /*14f0*/  PLOP3.LUT P0, PT, P0, P1, PT, 0xf8, 0x8f ;  /* 0x00000000008f781c */ /* 0x000fda0000703f70 */
[----:B------:R-:W-:Y:S05]  /*1500*/  @P0 BRA `(.L_x_39) ;  /* 0x00000004004c0947 */ /* 0x000fea0003800000 */
[----:B------:R-:W-:-:S13]  /*1510*/  LOP3.LUT P0, RZ, R5, 0x7fffffff, R2, 0xc8, !PT ;  /* 0x7fffffff05ff7812 */ /* 0x000fda000780c802 */
[----:B------:R-:W-:Y:S05]  /*1520*/  @!P0 BRA `(.L_x_40) ;  /* 0x00000004003c8947 */ /* 0x000fea0003800000 */
[----:B------:R-:W-:Y:S02]  /*1530*/  FSETP.NEU.FTZ.AND P2, PT, |R2|, +INF , PT ;  /* 0x7f8000000200780b */ /* 0x000fe40003f5d200 */
        /* <DEDUP_REMOVED lines=11> */
[----:B------:R-:W-:Y:S01]  /*15f0*/  @P0 MOV R7, RZ ;  /* 0x000000ff00070202 */ /* 0x000fe20000000f00 */
[----:B------:R-:W-:Y:S01]  /*1600*/  @!P0 FFMA R2, R2, 1.84467440737095516160e+19, RZ ;  /* 0x5f80000002028823 */ /* 0x000fe200000000ff */
[----:B------:R-:W-:Y:S01]  /*1610*/  @!P0 MOV R7, 0xffffffc0 ;  /* 0xffffffc000078802 */ /* 0x000fe20000000f00 */
[----:B------:R-:W-:-:S03]  /*1620*/  @!P1 FFMA R5, R0, 1.84467440737095516160e+19, RZ ;  /* 0x5f80000000059823 */ /* 0x000fc600000000ff */
[----:B------:R-:W-:-:S07]  /*1630*/  @!P1 IADD3 R7, PT, PT, R7, 0x40, RZ ;  /* 0x0000004007079810 */ /* 0x000fce0007ffe0ff */
.L_x_38:
[----:B------:R-:W-:Y:S01]  /*1640*/  LEA R0, R6, 0xc0800000, 0x17 ;  /* 0xc080000006007811 */ /* 0x000fe200078eb8ff */
[----:B------:R-:W-:Y:S03]  /*1650*/  BSSY.RECONVERGENT B2, `(.L_x_43) ;  /* 0x0000036000027945 */ /* 0x000fe60003800200 */
[----:B------:R-:W-:Y:S02]  /*1660*/  IADD3 R8, PT, PT, -R0, R5, RZ ;  /* 0x0000000500087210 */ /* 0x000fe40007ffe1ff */
[----:B------:R-:W-:Y:S02]  /*1670*/  IADD3 R5, PT, PT, R12, -0x7f, RZ ;  /* 0xffffff810c057810 */ /* 0x000fe40007ffe0ff */
[----:B------:R-:W0:Y:S01]  /*1680*/  MUFU.RCP R9, R8 ;  /* 0x0000000800097308 */ /* 0x000e220000001000 */
[----:B------:R-:W-:Y:S01]  /*1690*/  FADD.FTZ R13, -R8, -RZ ;  /* 0x800000ff080d7221 */ /* 0x000fe20000010100 */
[C---:B------:R-:W-:Y:S01]  /*16a0*/  IADD3 R6, PT, PT, R5.reuse, 0x7f, -R6 ;  /* 0x0000007f05067810 */ /* 0x040fe20007ffe806 */
[----:B------:R-:W-:-:S03]  /*16b0*/  IMAD R0, R5, -0x800000, R2 ;  /* 0xff80000005007824 */ /* 0x000fc600078e0202 */
[----:B------:R-:W-:Y:S01]  /*16c0*/  IADD3 R7, PT, PT, R6, R7, RZ ;  /* 0x0000000706077210 */ /* 0x000fe20007ffe0ff */
        /* <DEDUP_REMOVED lines=8> */
[----:B------:R-:W-:-:S04]  /*1750*/  LOP3.LUT R2, R2, 0xff, RZ, 0xc0, !PT ;  /* 0x000000ff02027812 */ /* 0x000fc800078ec0ff */
[----:B------:R-:W-:-:S04]  /*1760*/  IADD3 R8, PT, PT, R2, R7, RZ ;  /* 0x0000000702087210 */ /* 0x000fc80007ffe0ff */
[----:B------:R-:W-:-:S04]  /*1770*/  IADD3 R2, PT, PT, R8, -0x1, RZ ;  /* 0xffffffff08027810 */ /* 0x000fc80007ffe0ff */
        /* <DEDUP_REMOVED lines=10> */
[C---:B------:R-:W-:Y:S01]  /*1820*/  IADD3 R7, PT, PT, R8.reuse, 0x20, RZ ;  /* 0x0000002008077810 */ /* 0x040fe20007ffe0ff */
[CCC-:B------:R-:W-:Y:S01]  /*1830*/  FFMA.RM R5, R15.reuse, R13.reuse, R12.reuse ;  /* 0x0000000d0f057223 */ /* 0x1c0fe2000000400c */
[----:B------:R-:W-:Y:S02]  /*1840*/  ISETP.NE.AND P2, PT, R8, RZ, PT ;  /* 0x000000ff0800720c */ /* 0x000fe40003f45270 */
[----:B------:R-:W-:Y:S01]  /*1850*/  LOP3.LUT R6, R2, 0x7fffff, RZ, 0xc0, !PT ;  /* 0x007fffff02067812 */ /* 0x000fe200078ec0ff */
[----:B------:R-:W-:Y:S01]  /*1860*/  FFMA.RP R2, R15, R13, R12 ;  /* 0x0000000d0f027223 */ /* 0x000fe2000000800c */
[----:B------:R-:W-:Y:S02]  /*1870*/  ISETP.NE.AND P1, PT, R8, RZ, PT ;  /* 0x000000ff0800720c */ /* 0x000fe40003f25270 */
[----:B------:R-:W-:Y:S02]  /*1880*/  LOP3.LUT R6, R6, 0x800000, RZ, 0xfc, !PT ;  /* 0x0080000006067812 */ /* 0x000fe400078efcff */
[----:B------:R-:W-:-:S02]  /*1890*/  IADD3 R8, PT, PT, -R8, RZ, RZ ;  /* 0x000000ff08087210 */ /* 0x000fc40007ffe1ff */
[----:B------:R-:W-:Y:S02]  /*18a0*/  SHF.L.U32 R7, R6, R7, RZ ;  /* 0x0000000706077219 */ /* 0x000fe400000006ff */
[----:B------:R-:W-:Y:S02]  /*18b0*/  FSETP.NEU.FTZ.AND P0, PT, R2, R5, PT ;  /* 0x000000050200720b */ /* 0x000fe40003f1d000 */
[----:B------:R-:W-:Y:S02]  /*18c0*/  SEL R5, R8, RZ, P2 ;  /* 0x000000ff08057207 */ /* 0x000fe40001000000 */
[----:B------:R-:W-:Y:S02]  /*18d0*/  ISETP.NE.AND P1, PT, R7, RZ, P1 ;  /* 0x000000ff0700720c */ /* 0x000fe40000f25270 */
[----:B------:R-:W-:Y:S02]  /*18e0*/  SHF.R.U32.HI R5, RZ, R5, R6 ;  /* 0x00000005ff057219 */ /* 0x000fe40000011606 */
[----:B------:R-:W-:-:S02]  /*18f0*/  PLOP3.LUT P0, PT, P0, P1, PT, 0xf8, 0x8f ;  /* 0x00000000008f781c */ /* 0x000fc40000703f70 */
[----:B------:R-:W-:Y:S02]  /*1900*/  SHF.R.U32.HI R7, RZ, 0x1, R5 ;  /* 0x00000001ff077819 */ /* 0x000fe40000011605 */
[----:B------:R-:W-:-:S04]  /*1910*/  SEL R2, RZ, 0x1, !P0 ;  /* 0x00000001ff027807 */ /* 0x000fc80004000000 */
[----:B------:R-:W-:-:S04]  /*1920*/  LOP3.LUT R2, R2, 0x1, R7, 0xf8, !PT ;  /* 0x0000000102027812 */ /* 0x000fc800078ef807 */
[----:B------:R-:W-:-:S04]  /*1930*/  LOP3.LUT R2, R2, R5, RZ, 0xc0, !PT ;  /* 0x0000000502027212 */ /* 0x000fc800078ec0ff */
[----:B------:R-:W-:-:S04]  /*1940*/  IADD3 R7, PT, PT, R7, R2, RZ ;  /* 0x0000000207077210 */ /* 0x000fc80007ffe0ff */
[----:B------:R-:W-:Y:S01]  /*1950*/  LOP3.LUT R0, R7, R0, RZ, 0xfc, !PT ;  /* 0x0000000007007212 */ /* 0x000fe200078efcff */
[----:B------:R-:W-:Y:S06]  /*1960*/  BRA `(.L_x_46) ;  /* 0x0000000000107947 */ /* 0x000fec0003800000 */
.L_x_45:
[----:B------:R-:W-:-:S04]  /*1970*/  LOP3.LUT R0, R0, 0x80000000, RZ, 0xc0, !PT ;  /* 0x8000000000007812 */ /* 0x000fc800078ec0ff */
[----:B------:R-:W-:Y:S01]  /*1980*/  LOP3.LUT R0, R0, 0x7f800000, RZ, 0xfc, !PT ;  /* 0x7f80000000007812 */ /* 0x000fe200078efcff */
[----:B------:R-:W-:Y:S06]  /*1990*/  BRA `(.L_x_46) ;  /* 0x0000000000047947 */ /* 0x000fec0003800000 */
.L_x_44:
[----:B------:R-:W-:-:S07]  /*19a0*/  LEA R0, R7, R0, 0x17 ;  /* 0x0000000007007211 */ /* 0x000fce00078eb8ff */
.L_x_46:
[----:B------:R-:W-:Y:S05]  /*19b0*/  BSYNC.RECONVERGENT B2 ;  /* 0x0000000000027941 */ /* 0x000fea0003800200 */
.L_x_43:
[----:B------:R-:W-:Y:S05]  /*19c0*/  BRA `(.L_x_47) ;  /* 0x0000000000207947 */ /* 0x000fea0003800000 */
.L_x_42:
[----:B------:R-:W-:-:S04]  /*19d0*/  LOP3.LUT R0, R5, 0x80000000, R2, 0x48, !PT ;  /* 0x8000000005007812 */ /* 0x000fc800078e4802 */
[----:B------:R-:W-:Y:S01]  /*19e0*/  LOP3.LUT R0, R0, 0x7f800000, RZ, 0xfc, !PT ;  /* 0x7f80000000007812 */ /* 0x000fe200078efcff */
[----:B------:R-:W-:Y:S06]  /*19f0*/  BRA `(.L_x_47) ;  /* 0x0000000000147947 */ /* 0x000fec0003800000 */
.L_x_41:
[----:B------:R-:W-:Y:S01]  /*1a00*/  LOP3.LUT R0, R5, 0x80000000, R2, 0x48, !PT ;  /* 0x8000000005007812 */ /* 0x000fe200078e4802 */
[----:B------:R-:W-:Y:S06]  /*1a10*/  BRA `(.L_x_47) ;  /* 0x00000000000c7947 */ /* 0x000fec0003800000 */
.L_x_40:
[----:B------:R-:W0:Y:S01]  /*1a20*/  MUFU.RSQ R0, -QNAN ;  /* 0xffc0000000007908 */ /* 0x000e220000001400 */
[----:B------:R-:W-:Y:S05]  /*1a30*/  BRA `(.L_x_47) ;  /* 0x0000000000047947 */ /* 0x000fea0003800000 */
.L_x_39:
[----:B------:R-:W-:-:S07]  /*1a40*/  FADD.FTZ R0, R2, R0 ;  /* 0x0000000002007221 */ /* 0x000fce0000010000 */
.L_x_47:
[----:B------:R-:W-:Y:S05]  /*1a50*/  BSYNC.RECONVERGENT B1 ;  /* 0x0000000000017941 */ /* 0x000fea0003800200 */
.L_x_37:
[----:B------:R-:W-:-:S04]  /*1a60*/  HFMA2 R5, -RZ, RZ, 0, 0 ;  /* 0x00000000ff057431 */ /* 0x000fc800000001ff */
[----:B0-----:R-:W-:Y:S05]  /*1a70*/  RET.REL.NODEC R4 `(hierarchical_allreduce_f32) ;  /* 0xffffffe404607950 */ /* 0x001fea0003c3ffff */
.L_x_48:
        /* <DEDUP_REMOVED lines=16> */
.L_x_138:


//--------------------- .text.decompress_gradients_f32 --------------------------
	.section	.text.decompress_gradients_f32,"ax",@progbits
	.align	128
        .global         decompress_gradients_f32
        .type           decompress_gradients_f32,@function
        .size           decompress_gradients_f32,(.L_x_146 - decompress_gradients_f32)
        .other          decompress_gradients_f32,@"STO_CUDA_ENTRY STV_DEFAULT"
decompress_gradients_f32:
.text.decompress_gradients_f32:
[----:B------:R-:W-:Y:S01]  /*0000*/  LDC R1, c[0x0][0x37c] ;  /* 0x0000df00ff017b82 */ /* 0x000fe20000000800 */
[----:B------:R-:W0:Y:S07]  /*0010*/  S2R R0, SR_TID.X ;  /* 0x0000000000007919 */ /* 0x000e2e0000002100 */
[----:B------:R-:W0:Y:S01]  /*0020*/  S2UR UR4, SR_CTAID.X ;  /* 0x00000000000479c3 */ /* 0x000e220000002500 */
[----:B------:R-:W1:Y:S01]  /*0030*/  LDCU UR6, c[0x0][0x39c] ;  /* 0x00007380ff0677ac */ /* 0x000e620008000800 */
[----:B------:R-:W2:Y:S06]  /*0040*/  LDCU UR7, c[0x0][0x398] ;  /* 0x00007300ff0777ac */ /* 0x000eac0008000800 */
[----:B------:R-:W0:Y:S02]  /*0050*/  LDC R7, c[0x0][0x360] ;  /* 0x0000d800ff077b82 */ /* 0x000e240000000800 */
[----:B0-----:R-:W-:Y:S01]  /*0060*/  IMAD R7, R7, UR4, R0 ;  /* 0x0000000407077c24 */ /* 0x001fe2000f8e0200 */
[----:B------:R-:W0:Y:S04]  /*0070*/  LDCU.64 UR4, c[0x0][0x358] ;  /* 0x00006b00ff0477ac */ /* 0x000e280008000a00 */
[----:B-1----:R-:W-:-:S02]  /*0080*/  ISETP.GE.AND P0, PT, R7, UR6, PT ;  /* 0x0000000607007c0c */ /* 0x002fc4000bf06270 */
[----:B--2---:R-:W-:-:S11]  /*0090*/  ISETP.GE.AND P1, PT, R7, UR7, PT ;  /* 0x0000000707007c0c */ /* 0x004fd6000bf26270 */
[----:B------:R-:W1:Y:S02]  /*00a0*/  @!P0 LDC.64 R2, c[0x0][0x380] ;  /* 0x0000e000ff028b82 */ /* 0x000e640000000a00 */
[----:B-1----:R-:W-:-:S05]  /*00b0*/  @!P0 IMAD.WIDE R2, R7, 0x4, R2 ;  /* 0x0000000407028825 */ /* 0x002fca00078e0202 */
[----:B0-----:R0:W-:Y:S01]  /*00c0*/  @!P0 STG.E desc[UR4][R2.64], RZ ;  /* 0x000000ff02008986 */ /* 0x0011e2000c101904 */
[----:B------:R-:W-:Y:S05]  /*00d0*/  @P1 EXIT ;  /* 0x000000000000194d */ /* 0x000fea0003800000 */
[----:B0-----:R-:W0:Y:S02]  /*00e0*/  LDC.64 R2, c[0x0][0x390] ;  /* 0x0000e400ff027b82 */ /* 0x001e240000000a00 */
[----:B0-----:R-:W-:-:S05]  /*00f0*/  IMAD.WIDE R2, R7, 0x4, R2 ;  /* 0x0000000407027825 */ /* 0x001fca00078e0202 */
[----:B------:R-:W2:Y:S02]  /*0100*/  LDG.E.CONSTANT R9, desc[UR4][R2.64] ;  /* 0x0000000402097981 */ /* 0x000ea4000c1e9900 */
[----:B--2---:R-:W-:-:S04]  /*0110*/  ISETP.GE.AND P0, PT, R9, UR6, PT ;  /* 0x0000000609007c0c */ /* 0x004fc8000bf06270 */
[----:B------:R-:W-:-:S13]  /*0120*/  ISETP.LT.OR P0, PT, R9, RZ, P0 ;  /* 0x000000ff0900720c */ /* 0x000fda0000701670 */
[----:B------:R-:W-:Y:S05]  /*0130*/  @P0 EXIT ;  /* 0x000000000000094d */ /* 0x000fea0003800000 */
[----:B------:R-:W0:Y:S08]  /*0140*/  LDC.64 R4, c[0x0][0x388] ;  /* 0x0000e200ff047b82 */ /* 0x000e300000000a00 */
[----:B------:R-:W1:Y:S01]  /*0150*/  LDC.64 R2, c[0x0][0x380] ;  /* 0x0000e000ff027b82 */ /* 0x000e620000000a00 */
[----:B0-----:R-:W-:-:S06]  /*0160*/  IMAD.WIDE R4, R7, 0x4, R4 ;  /* 0x0000000407047825 */ /* 0x001fcc00078e0204 */
[----:B------:R-:W2:Y:S01]  /*0170*/  LDG.E.CONSTANT R5, desc[UR4][R4.64] ;  /* 0x0000000404057981 */ /* 0x000ea2000c1e9900 */
[----:B-1----:R-:W-:-:S05]  /*0180*/  IMAD.WIDE.U32 R2, R9, 0x4, R2 ;  /* 0x0000000409027825 */ /* 0x002fca00078e0002 */
[----:B--2---:R-:W-:Y:S01]  /*0190*/  REDG.E.ADD.F32.FTZ.RN.STRONG.GPU desc[UR4][R2.64], R5 ;  /* 0x00000005020079a6 */ /* 0x004fe2000c12f304 */
[----:B------:R-:W-:Y:S05]  /*01a0*/  EXIT ;  /* 0x000000000000794d */ /* 0x000fea0003800000 */
.L_x_49:
        /* <DEDUP_REMOVED lines=13> */
.L_x_146:


//--------------------- .text.compress_gradients_topk_f32 --------------------------
	.section	.text.compress_gradients_topk_f32,"ax",@progbits
	.align	128
        .global         compress_gradients_topk_f32
        .type           compress_gradients_topk_f32,@function
        .size           compress_gradients_topk_f32,(.L_x_147 - compress_gradients_topk_f32)
        .other          compress_gradients_topk_f32,@"STO_CUDA_ENTRY STV_DEFAULT"
compress_gradients_topk_f32:
.text.compress_gradients_topk_f32:
[----:B------:R-:W-:Y:S01]  /*0000*/  LDC R1, c[0x0][0x37c] ;  /* 0x0000df00ff017b82 */ /* 0x000fe20000000800 */
[----:B------:R-:W0:Y:S01]  /*0010*/  S2R R2, SR_TID.X ;  /* 0x0000000000027919 */ /* 0x000e220000002100 */
[----:B------:R-:W0:Y:S01]  /*0020*/  LDCU UR9, c[0x0][0x360] ;  /* 0x00006c00ff0977ac */ /* 0x000e220008000800 */
[----:B------:R-:W0:Y:S01]  /*0030*/  S2R R3, SR_CTAID.X ;  /* 0x0000000000037919 */ /* 0x000e220000002500 */
[----:B------:R-:W1:Y:S01]  /*0040*/  LDCU UR4, c[0x0][0x3a0] ;  /* 0x00007400ff0477ac */ /* 0x000e620008000800 */
[----:B------:R-:W2:Y:S01]  /*0050*/  LDCU.64 UR10, c[0x0][0x358] ;  /* 0x00006b00ff0a77ac */ /* 0x000ea20008000a00 */
[----:B0-----:R-:W-:-:S05]  /*0060*/  IMAD R0, R3, UR9, R2 ;  /* 0x0000000903007c24 */ /* 0x001fca000f8e0202 */
[----:B-1----:R-:W-:-:S13]  /*0070*/  ISETP.GE.AND P0, PT, R0, UR4, PT ;  /* 0x0000000400007c0c */ /* 0x002fda000bf06270 */
[----:B------:R-:W0:Y:S08]  /*0080*/  @!P0 LDC.64 R4, c[0x0][0x380] ;  /* 0x0000e000ff048b82 */ /* 0x000e300000000a00 */
[----:B------:R-:W1:Y:S08]  /*0090*/  @!P0 LDC.64 R6, c[0x0][0x398] ;  /* 0x0000e600ff068b82 */ /* 0x000e700000000a00 */
[----:B------:R-:W3:Y:S01]  /*00a0*/  S2UR UR5, SR_CgaCtaId ;  /* 0x00000000000579c3 */ /* 0x000ee20000008800 */
[----:B0-----:R-:W-:-:S07]  /*00b0*/  @!P0 IMAD.WIDE R4, R0, 0x4, R4 ;  /* 0x0000000400048825 */ /* 0x001fce00078e0204 */
[----:B------:R-:W0:Y:S01]  /*00c0*/  @!P0 LDC R9, c[0x0][0x3a8] ;  /* 0x0000ea00ff098b82 */ /* 0x000e220000000800 */
[----:B--2---:R2:W0:Y:S01]  /*00d0*/  @!P0 LDG.E.CONSTANT R4, desc[UR10][R4.64] ;  /* 0x0000000a04048981 */ /* 0x004422000c1e9900 */
[----:B-1----:R-:W-:-:S06]  /*00e0*/  @!P0 IMAD.WIDE R6, R0, 0x4, R6 ;  /* 0x0000000400068825 */ /* 0x002fcc00078e0206 */
[----:B------:R-:W0:Y:S01]  /*00f0*/  @!P0 LDG.E R7, desc[UR10][R6.64] ;  /* 0x0000000a06078981 */ /* 0x000e22000c1e1900 */
[----:B------:R-:W-:Y:S02]  /*0100*/  UMOV UR4, 0x400 ;  /* 0x0000040000047882 */ /* 0x000fe40000000000 */
[----:B---3--:R-:W-:Y:S01]  /*0110*/  ULEA UR4, UR5, UR4, 0x18 ;  /* 0x0000000405047291 */ /* 0x008fe2000f8ec0ff */
[----:B------:R-:W-:-:S03]  /*0120*/  IMAD.MOV.U32 R8, RZ, RZ, RZ ;  /* 0x000000ffff087224 */ /* 0x000fc600078e00ff */
[----:B------:R-:W-:-:S06]  /*0130*/  ULEA UR8, UR9, UR4, 0x2 ;  /* 0x0000000409087291 */ /* 0x000fcc000f8e10ff */
[C---:B--2---:R-:W-:Y:S01]  /*0140*/  LEA R5, R2.reuse, UR8, 0x2 ;  /* 0x0000000802057c11 */ /* 0x044fe2000f8e10ff */
[----:B------:R-:W-:Y:S01]  /*0150*/  UISETP.GE.U32.AND UP0, UPT, UR9, 0x2, UPT ;  /* 0x000000020900788c */ /* 0x000fe2000bf06070 */
[----:B0-----:R-:W-:Y:S01]  /*0160*/  @!P0 FFMA R8, R7, R9, R4 ;  /* 0x0000000907088223 */ /* 0x001fe20000000004 */
[----:B------:R-:W-:-:S03]  /*0170*/  LEA R9, R2, UR4, 0x2 ;  /* 0x0000000402097c11 */ /* 0x000fc6000f8e10ff */
[----:B------:R-:W-:-:S05]  /*0180*/  FADD R8, |R8|, -RZ ;  /* 0x800000ff08087221 */ /* 0x000fca0000000200 */
[----:B------:R0:W-:Y:S04]  /*0190*/  STS [R9], R8 ;  /* 0x0000000809007388 */ /* 0x0001e80000000800 */
[----:B------:R0:W-:Y:S01]  /*01a0*/  STS [R5], R0 ;  /* 0x0000000005007388 */ /* 0x0001e20000000800 */
[----:B------:R-:W-:Y:S06]  /*01b0*/  BAR.SYNC.DEFER_BLOCKING 0x0 ;  /* 0x0000000000007b1d */ /* 0x000fec0000010000 */
[----:B------:R-:W-:Y:S05]  /*01c0*/  BRA.U !UP0, `(.L_x_50) ;  /* 0x0000000108a47547 */ /* 0x000fea000b800000 */
[----:B------:R-:W-:-:S05]  /*01d0*/  UMOV UR5, 0x2 ;  /* 0x0000000200057882 */ /* 0x000fca0000000000 */
.L_x_55:
[----:B--23--:R-:W-:-:S05]  /*01e0*/  UMOV UR6, UR5 ;  /* 0x0000000500067c82 */ /* 0x00cfca0008000000 */
.L_x_54:
[----:B------:R-:W-:Y:S01]  /*01f0*/  UMOV UR7, UR6 ;  /* 0x0000000600077c82 */ /* 0x000fe20008000000 */
[----:B------:R-:W-:Y:S01]  /*0200*/  USHF.R.U32.HI UR6, URZ, 0x1, UR6 ;  /* 0x00000001ff067899 */ /* 0x000fe20008011606 */
[----:B------:R-:W-:Y:S05]  /*0210*/  BSSY.RECONVERGENT B0, `(.L_x_51) ;  /* 0x000001e000007945 */ /* 0x000fea0003800200 */
[----:B--23--:R-:W-:-:S04]  /*0220*/  LOP3.LUT R7, R2, UR6, RZ, 0x3c, !PT ;  /* 0x0000000602077c12 */ /* 0x00cfc8000f8e3cff */
[----:B------:R-:W-:-:S13]  /*0230*/  ISETP.GT.U32.AND P0, PT, R7, R2, PT ;  /* 0x000000020700720c */ /* 0x000fda0003f04070 */
[----:B------:R-:W-:Y:S05]  /*0240*/  @!P0 BRA `(.L_x_52) ;  /* 0x0000000000688947 */ /* 0x000fea0003800000 */
[----:B------:R-:W-:-:S13]  /*0250*/  LOP3.LUT P0, RZ, R2, UR5, RZ, 0xc0, !PT ;  /* 0x0000000502ff7c12 */ /* 0x000fda000f80c0ff */
[----:B------:R-:W-:Y:S05]  /*0260*/  @P0 BRA `(.L_x_53) ;  /* 0x0000000000340947 */ /* 0x000fea0003800000 */
[----:B------:R-:W-:Y:S01]  /*0270*/  LEA R11, R7, UR4, 0x2 ;  /* 0x00000004070b7c11 */ /* 0x000fe2000f8e10ff */
[----:B------:R-:W-:Y:S04]  /*0280*/  LDS R4, [R9] ;  /* 0x0000000009047984 */ /* 0x000fe80000000800 */
[----:B------:R-:W1:Y:S02]  /*0290*/  LDS R10, [R11] ;  /* 0x000000000b0a7984 */ /* 0x000e640000000800 */
[----:B-1----:R-:W-:-:S13]  /*02a0*/  FSETP.GEU.AND P0, PT, R4, R10, PT ;  /* 0x0000000a0400720b */ /* 0x002fda0003f0e000 */
[----:B------:R-:W-:Y:S05]  /*02b0*/  @P0 BRA `(.L_x_52) ;  /* 0x00000000004c0947 */ /* 0x000fea0003800000 */
[----:B------:R-:W-:Y:S01]  /*02c0*/  LEA R7, R7, UR8, 0x2 ;  /* 0x0000000807077c11 */ /* 0x000fe2000f8e10ff */
[----:B------:R-:W-:Y:S04]  /*02d0*/  STS [R9], R10 ;  /* 0x0000000a09007388 */ /* 0x000fe80000000800 */
[----:B------:R-:W-:Y:S04]  /*02e0*/  STS [R11], R4 ;  /* 0x000000040b007388 */ /* 0x000fe80000000800 */
[----:B0-----:R-:W0:Y:S04]  /*02f0*/  LDS R8, [R7] ;  /* 0x0000000007087984 */ /* 0x001e280000000800 */
[----:B------:R-:W1:Y:S04]  /*0300*/  LDS R6, [R5] ;  /* 0x0000000005067984 */ /* 0x000e680000000800 */
[----:B0-----:R3:W-:Y:S04]  /*0310*/  STS [R5], R8 ;  /* 0x0000000805007388 */ /* 0x0017e80000000800 */
[----:B-1----:R3:W-:Y:S01]  /*0320*/  STS [R7], R6 ;  /* 0x0000000607007388 */ /* 0x0027e20000000800 */
[----:B------:R-:W-:Y:S05]  /*0330*/  BRA `(.L_x_52) ;  /* 0x00000000002c7947 */ /* 0x000fea0003800000 */
.L_x_53:
[----:B------:R-:W-:Y:S01]  /*0340*/  LEA R11, R7, UR4, 0x2 ;  /* 0x00000004070b7c11 */ /* 0x000fe2000f8e10ff */
[----:B------:R-:W-:Y:S04]  /*0350*/  LDS R4, [R9] ;  /* 0x0000000009047984 */ /* 0x000fe80000000800 */
[----:B------:R-:W1:Y:S02]  /*0360*/  LDS R10, [R11] ;  /* 0x000000000b0a7984 */ /* 0x000e640000000800 */
[----:B-1----:R-:W-:-:S13]  /*0370*/  FSETP.GT.AND P0, PT, R4, R10, PT ;  /* 0x0000000a0400720b */ /* 0x002fda0003f04000 */
[----:B------:R-:W-:Y:S01]  /*0380*/  @P0 LEA R7, R7, UR8, 0x2 ;  /* 0x0000000807070c11 */ /* 0x000fe2000f8e10ff */
[----:B------:R-:W-:Y:S04]  /*0390*/  @P0 STS [R9], R10 ;  /* 0x0000000a09000388 */ /* 0x000fe80000000800 */
[----:B------:R-:W-:Y:S04]  /*03a0*/  @P0 STS [R11], R4 ;  /* 0x000000040b000388 */ /* 0x000fe80000000800 */
[----:B0-----:R-:W0:Y:S04]  /*03b0*/  @P0 LDS R8, [R7] ;  /* 0x0000000007080984 */ /* 0x001e280000000800 */
[----:B------:R-:W1:Y:S04]  /*03c0*/  @P0 LDS R6, [R5] ;  /* 0x0000000005060984 */ /* 0x000e680000000800 */
[----:B0-----:R2:W-:Y:S04]  /*03d0*/  @P0 STS [R5], R8 ;  /* 0x0000000805000388 */ /* 0x0015e80000000800 */
[----:B-1----:R2:W-:Y:S02]  /*03e0*/  @P0 STS [R7], R6 ;  /* 0x0000000607000388 */ /* 0x0025e40000000800 */
.L_x_52:
[----:B------:R-:W-:Y:S05]  /*03f0*/  BSYNC.RECONVERGENT B0 ;  /* 0x0000000000007941 */ /* 0x000fea0003800200 */
.L_x_51:
[----:B------:R-:W-:Y:S01]  /*0400*/  BAR.SYNC.DEFER_BLOCKING 0x0 ;  /* 0x0000000000007b1d */ /* 0x000fe20000010000 */
[----:B------:R-:W-:-:S09]  /*0410*/  UISETP.GT.U32.AND UP0, UPT, UR7, 0x3, UPT ;  /* 0x000000030700788c */ /* 0x000fd2000bf04070 */
[----:B------:R-:W-:Y:S05]  /*0420*/  BRA.U UP0, `(.L_x_54) ;  /* 0xfffffffd00707547 */ /* 0x000fea000b83ffff */
[----:B------:R-:W-:-:S04]  /*0430*/  USHF.L.U32 UR5, UR5, 0x1, URZ ;  /* 0x0000000105057899 */ /* 0x000fc800080006ff */
[----:B------:R-:W-:-:S09]  /*0440*/  UISETP.GT.U32.AND UP0, UPT, UR5, UR9, UPT ;  /* 0x000000090500728c */ /* 0x000fd2000bf04070 */
[----:B------:R-:W-:Y:S05]  /*0450*/  BRA.U !UP0, `(.L_x_55) ;  /* 0xfffffffd08607547 */ /* 0x000fea000b83ffff */
.L_x_50:
[----:B------:R-:W1:Y:S01]  /*0460*/  LDCU.64 UR4, c[0x0][0x3a0] ;  /* 0x00007400ff0477ac */ /* 0x000e620008000a00 */
[----:B------:R-:W-:Y:S01]  /*0470*/  BSSY.RECONVERGENT B0, `(.L_x_56) ;  /* 0x0000019000007945 */ /* 0x000fe20003800200 */
[C---:B-1----:R-:W-:Y:S02]  /*0480*/  ISETP.GE.AND P0, PT, R2.reuse, UR5, PT ;  /* 0x0000000502007c0c */ /* 0x042fe4000bf06270 */
[----:B------:R-:W-:Y:S02]  /*0490*/  ISETP.GE.AND P1, PT, R2, UR5, PT ;  /* 0x0000000502007c0c */ /* 0x000fe4000bf26270 */
[C---:B------:R-:W-:Y:S02]  /*04a0*/  ISETP.GE.OR P0, PT, R0.reuse, UR4, P0 ;  /* 0x0000000400007c0c */ /* 0x040fe40008706670 */
[----:B------:R-:W-:-:S11]  /*04b0*/  ISETP.GE.OR P1, PT, R0, UR4, !P1 ;  /* 0x0000000400007c0c */ /* 0x000fd6000cf26670 */
[----:B------:R-:W-:Y:S05]  /*04c0*/  @P0 BRA `(.L_x_57) ;  /* 0x00000000004c0947 */ /* 0x000fea0003800000 */
[----:B------:R-:W1:Y:S02]  /*04d0*/  LDS R13, [R5] ;  /* 0x00000000050d7984 */ /* 0x000e640000000800 */
[----:B-1----:R-:W-:-:S13]  /*04e0*/  ISETP.GE.AND P0, PT, R13, UR4, PT ;  /* 0x000000040d007c0c */ /* 0x002fda000bf06270 */
[----:B------:R-:W-:Y:S05]  /*04f0*/  @P0 BRA `(.L_x_57) ;  /* 0x0000000000400947 */ /* 0x000fea0003800000 */
[----:B0-23--:R-:W0:Y:S01]  /*0500*/  LDC.64 R4, c[0x0][0x380] ;  /* 0x0000e000ff047b82 */ /* 0x00de220000000a00 */
[----:B------:R-:W1:Y:S07]  /*0510*/  LDCU UR6, c[0x0][0x3a8] ;  /* 0x00007500ff0677ac */ /* 0x000e6e0008000800 */
[----:B------:R-:W2:Y:S08]  /*0520*/  LDC.64 R6, c[0x0][0x398] ;  /* 0x0000e600ff067b82 */ /* 0x000eb00000000a00 */
[----:B------:R-:W3:Y:S01]  /*0530*/  LDC.64 R8, c[0x0][0x388] ;  /* 0x0000e200ff087b82 */ /* 0x000ee20000000a00 */
[----:B0-----:R-:W-:-:S07]  /*0540*/  IMAD.WIDE R4, R13, 0x4, R4 ;  /* 0x000000040d047825 */ /* 0x001fce00078e0204 */
[----:B------:R-:W0:Y:S01]  /*0550*/  LDC.64 R10, c[0x0][0x390] ;  /* 0x0000e400ff0a7b82 */ /* 0x000e220000000a00 */
[----:B------:R-:W1:Y:S01]  /*0560*/  LDG.E.CONSTANT R4, desc[UR10][R4.64] ;  /* 0x0000000a04047981 */ /* 0x000e62000c1e9900 */
[----:B--2---:R-:W-:-:S05]  /*0570*/  IMAD.WIDE R6, R13, 0x4, R6 ;  /* 0x000000040d067825 */ /* 0x004fca00078e0206 */
[----:B------:R-:W1:Y:S01]  /*0580*/  LDG.E R15, desc[UR10][R6.64] ;  /* 0x0000000a060f7981 */ /* 0x000e62000c1e1900 */
[----:B------:R-:W-:-:S04]  /*0590*/  IMAD R17, R3, UR5, R2 ;  /* 0x0000000503117c24 */ /* 0x000fc8000f8e0202 */
[----:B---3--:R-:W-:-:S04]  /*05a0*/  IMAD.WIDE.U32 R2, R17, 0x4, R8 ;  /* 0x0000000411027825 */ /* 0x008fc800078e0008 */
[----:B0-----:R-:W-:-:S04]  /*05b0*/  IMAD.WIDE.U32 R8, R17, 0x4, R10 ;  /* 0x0000000411087825 */ /* 0x001fc800078e000a */
[----:B-1----:R-:W-:-:S05]  /*05c0*/  FFMA R15, R15, UR6, R4 ;  /* 0x000000060f0f7c23 */ /* 0x002fca0008000004 */
[----:B------:R1:W-:Y:S04]  /*05d0*/  STG.E desc[UR10][R2.64], R15 ;  /* 0x0000000f02007986 */ /* 0x0003e8000c10190a */
[----:B------:R1:W-:Y:S04]  /*05e0*/  STG.E desc[UR10][R8.64], R13 ;  /* 0x0000000d08007986 */ /* 0x0003e8000c10190a */
[----:B------:R1:W-:Y:S02]  /*05f0*/  STG.E desc[UR10][R6.64], RZ ;  /* 0x000000ff06007986 */ /* 0x0003e4000c10190a */
.L_x_57:
[----:B------:R-:W-:Y:S05]  /*0600*/  BSYNC.RECONVERGENT B0 ;  /* 0x0000000000007941 */ /* 0x000fea0003800200 */
.L_x_56:
[----:B------:R-:W-:Y:S05]  /*0610*/  @P1 EXIT ;  /* 0x000000000000194d */ /* 0x000fea0003800000 */
[----:B-1----:R-:W1:Y:S01]  /*0620*/  LDC.64 R2, c[0x0][0x380] ;  /* 0x0000e000ff027b82 */ /* 0x002e620000000a00 */
[----:B------:R-:W4:Y:S07]  /*0630*/  LDCU UR4, c[0x0][0x3a8] ;  /* 0x00007500ff0477ac */ /* 0x000f2e0008000800 */
[----:B0-23--:R-:W0:Y:S01]  /*0640*/  LDC.64 R4, c[0x0][0x398] ;  /* 0x0000e600ff047b82 */ /* 0x00de220000000a00 */
[----:B-1----:R-:W-:-:S06]  /*0650*/  IMAD.WIDE R2, R0, 0x4, R2 ;  /* 0x0000000400027825 */ /* 0x002fcc00078e0202 */
[----:B------:R-:W4:Y:S01]  /*0660*/  LDG.E.CONSTANT R3, desc[UR10][R2.64] ;  /* 0x0000000a02037981 */ /* 0x000f22000c1e9900 */
[----:B0-----:R-:W-:-:S05]  /*0670*/  IMAD.WIDE R4, R0, 0x4, R4 ;  /* 0x0000000400047825 */ /* 0x001fca00078e0204 */
[----:B------:R-:W4:Y:S02]  /*0680*/  LDG.E R0, desc[UR10][R4.64] ;  /* 0x0000000a04007981 */ /* 0x000f24000c1e1900 */
[----:B----4-:R-:W-:-:S05]  /*0690*/  FFMA R7, R0, UR4, R3 ;  /* 0x0000000400077c23 */ /* 0x010fca0008000003 */
[----:B------:R-:W-:Y:S01]  /*06a0*/  STG.E desc[UR10][R4.64], R7 ;  /* 0x0000000704007986 */ /* 0x000fe2000c10190a */
[----:B------:R-:W-:Y:S05]  /*06b0*/  EXIT ;  /* 0x000000000000794d */ /* 0x000fea0003800000 */
.L_x_58:
        /* <DEDUP_REMOVED lines=12> */
.L_x_147:


//--------------------- .text.tree_allreduce_f32  --------------------------
	.section	.text.tree_allreduce_f32,"ax",@progbits
	.align	128
        .global         tree_allreduce_f32
        .type           tree_allreduce_f32,@function
        .size           tree_allreduce_f32,(.L_x_139 - tree_allreduce_f32)
        .other          tree_allreduce_f32,@"STO_CUDA_ENTRY STV_DEFAULT"
tree_allreduce_f32:
.text.tree_allreduce_f32:
[----:B------:R-:W-:Y:S01]  /*0000*/  LDC R1, c[0x0][0x37c] ;  /* 0x0000df00ff017b82 */ /* 0x000fe20000000800 */
[----:B------:R-:W0:Y:S07]  /*0010*/  S2R R0, SR_TID.X ;  /* 0x0000000000007919 */ /* 0x000e2e0000002100 */
[----:B------:R-:W0:Y:S01]  /*0020*/  LDC R21, c[0x0][0x360] ;  /* 0x0000d800ff157b82 */ /* 0x000e220000000800 */
[----:B------:R-:W1:Y:S01]  /*0030*/  LDCU UR4, c[0x0][0x390] ;  /* 0x00007200ff0477ac */ /* 0x000e620008000800 */
[----:B------:R-:W0:Y:S01]  /*0040*/  S2R R16, SR_CTAID.X ;  /* 0x0000000000107919 */ /* 0x000e220000002500 */
[----:B------:R-:W2:Y:S05]  /*0050*/  LDCU.64 UR8, c[0x0][0x358] ;  /* 0x00006b00ff0877ac */ /* 0x000eaa0008000a00 */
[----:B------:R-:W3:Y:S01]  /*0060*/  LDC.64 R6, c[0x0][0x380] ;  /* 0x0000e000ff067b82 */ /* 0x000ee20000000a00 */
[----:B0-----:R-:W-:-:S04]  /*0070*/  IMAD R17, R16, R21, R0 ;  /* 0x0000001510117224 */ /* 0x001fc800078e0200 */
[C---:B---3--:R-:W-:Y:S01]  /*0080*/  IMAD.WIDE R6, R17.reuse, 0x4, R6 ;  /* 0x0000000411067825 */ /* 0x048fe200078e0206 */
[----:B-1----:R-:W-:-:S13]  /*0090*/  ISETP.GE.AND P0, PT, R17, UR4, PT ;  /* 0x0000000411007c0c */ /* 0x002fda000bf06270 */
[----:B--2---:R-:W2:Y:S01]  /*00a0*/  @!P0 LDG.E R3, desc[UR8][R6.64] ;  /* 0x0000000806038981 */ /* 0x004ea2000c1e1900 */
[----:B------:R-:W-:Y:S01]  /*00b0*/  ISETP.NE.AND P1, PT, R0, RZ, PT ;  /* 0x000000ff0000720c */ /* 0x000fe20003f25270 */
[----:B------:R-:W0:Y:S01]  /*00c0*/  S2UR UR5, SR_CgaCtaId ;  /* 0x00000000000579c3 */ /* 0x000e220000008800 */
[----:B------:R-:W-:Y:S01]  /*00d0*/  UMOV UR4, 0x400 ;  /* 0x0000040000047882 */ /* 0x000fe20000000000 */
[----:B------:R-:W-:-:S10]  /*00e0*/  ISETP.GE.U32.AND P2, PT, R21, 0x2, PT ;  /* 0x000000021500780c */ /* 0x000fd40003f46070 */
[----:B------:R-:W1:Y:S01]  /*00f0*/  @!P1 S2R R5, SR_CgaCtaId ;  /* 0x0000000000059919 */ /* 0x000e620000008800 */
[----:B------:R-:W-:Y:S01]  /*0100*/  @!P1 MOV R4, 0x400 ;  /* 0x0000040000049802 */ /* 0x000fe20000000f00 */
[----:B0-----:R-:W-:-:S06]  /*0110*/  ULEA UR4, UR5, UR4, 0x18 ;  /* 0x0000000405047291 */ /* 0x001fcc000f8ec0ff */
[----:B------:R-:W-:Y:S02]  /*0120*/  LEA R2, R0, UR4, 0x2 ;  /* 0x0000000400027c11 */ /* 0x000fe4000f8e10ff */
[----:B-1----:R-:W-:-:S03]  /*0130*/  @!P1 LEA R8, R5, R4, 0x18 ;  /* 0x0000000405089211 */ /* 0x002fc600078ec0ff */
[----:B--2---:R0:W-:Y:S04]  /*0140*/  @!P0 STS [R2], R3 ;  /* 0x0000000302008388 */ /* 0x0041e80000000800 */
[----:B------:R0:W-:Y:S01]  /*0150*/  @P0 STS [R2], RZ ;  /* 0x000000ff02000388 */ /* 0x0001e20000000800 */
[----:B------:R-:W-:Y:S06]  /*0160*/  BAR.SYNC.DEFER_BLOCKING 0x0 ;  /* 0x0000000000007b1d */ /* 0x000fec0000010000 */
[----:B------:R-:W-:Y:S05]  /*0170*/  @!P2 BRA `(.L_x_59) ;  /* 0x000000000040a947 */ /* 0x000fea0003800000 */
[----:B0-----:R-:W-:Y:S01]  /*0180*/  IMAD.MOV.U32 R3, RZ, RZ, R21 ;  /* 0x000000ffff037224 */ /* 0x001fe200078e0015 */
[----:B------:R-:W0:Y:S01]  /*0190*/  LDCU UR4, c[0x0][0x390] ;  /* 0x00007200ff0477ac */ /* 0x000e220008000800 */
[----:B------:R-:W-:-:S05]  /*01a0*/  NOP ;  /* 0x0000000000007918 */ /* 0x000fca0000000000 */
.L_x_60:
[----:B------:R-:W-:-:S05]  /*01b0*/  SHF.R.U32.HI R9, RZ, 0x1, R3 ;  /* 0x00000001ff097819 */ /* 0x000fca0000011603 */
[----:B------:R-:W-:-:S05]  /*01c0*/  IMAD.IADD R4, R17, 0x1, R9 ;  /* 0x0000000111047824 */ /* 0x000fca00078e0209 */
[----:B0-----:R-:W-:-:S04]  /*01d0*/  ISETP.GE.AND P0, PT, R4, UR4, PT ;  /* 0x0000000404007c0c */ /* 0x001fc8000bf06270 */
[----:B------:R-:W-:-:S13]  /*01e0*/  ISETP.GE.U32.OR P0, PT, R0, R9, P0 ;  /* 0x000000090000720c */ /* 0x000fda0000706470 */
[----:B------:R-:W-:Y:S01]  /*01f0*/  @!P0 IMAD R4, R9, 0x4, R2 ;  /* 0x0000000409048824 */ /* 0x000fe200078e0202 */
[----:B------:R-:W-:Y:S05]  /*0200*/  @!P0 LDS R5, [R2] ;  /* 0x0000000002058984 */ /* 0x000fea0000000800 */
[----:B------:R-:W0:Y:S02]  /*0210*/  @!P0 LDS R4, [R4] ;  /* 0x0000000004048984 */ /* 0x000e240000000800 */
[----:B0-----:R-:W-:-:S05]  /*0220*/  @!P0 FADD R5, R4, R5 ;  /* 0x0000000504058221 */ /* 0x001fca0000000000 */
[----:B------:R1:W-:Y:S01]  /*0230*/  @!P0 STS [R2], R5 ;  /* 0x0000000502008388 */ /* 0x0003e20000000800 */
[----:B------:R-:W-:Y:S01]  /*0240*/  BAR.SYNC.DEFER_BLOCKING 0x0 ;  /* 0x0000000000007b1d */ /* 0x000fe20000010000 */
[----:B------:R-:W-:Y:S01]  /*0250*/  ISETP.GT.U32.AND P0, PT, R3, 0x3, PT ;  /* 0x000000030300780c */ /* 0x000fe20003f04070 */
[----:B------:R-:W-:-:S12]  /*0260*/  IMAD.MOV.U32 R3, RZ, RZ, R9 ;  /* 0x000000ffff037224 */ /* 0x000fd800078e0009 */
[----:B-1----:R-:W-:Y:S05]  /*0270*/  @P0 BRA `(.L_x_60) ;  /* 0xfffffffc00cc0947 */ /* 0x002fea000383ffff */
.L_x_59:
[----:B------:R-:W1:Y:S01]  /*0280*/  @!P1 LDS R9, [R8] ;  /* 0x0000000008099984 */ /* 0x000e620000000800 */
[----:B0-----:R-:W0:Y:S01]  /*0290*/  @!P1 LDC.64 R2, c[0x0][0x388] ;  /* 0x0000e200ff029b82 */ /* 0x001e220000000a00 */
[----:B------:R-:W-:-:S05]  /*02a0*/  CS2R.32 R5, SR_CgaSize ;  /* 0x0000000000057805 */ /* 0x000fca0000008a00 */
[----:B------:R-:W-:-:S05]  /*02b0*/  IMAD R5, R5, -0xa0, RZ ;  /* 0xffffff6005057824 */ /* 0x000fca00078e02ff */
[----:B------:R-:W-:-:S14]  /*02c0*/  R2UR UR7, R5 ;  /* 0x00000000050772ca */ /* 0x000fdc00000e0000 */
[----:B------:R-:W2:Y:S01]  /*02d0*/  LDCU UR7, c[0x0][UR7+0x258] ;  /* 0x00004b00070777ac */ /* 0x000ea20008000800 */
[----:B------:R-:W-:-:S05]  /*02e0*/  CS2R.32 R5, SR_CgaSize ;  /* 0x0000000000057805 */ /* 0x000fca0000008a00 */
[----:B------:R-:W-:-:S05]  /*02f0*/  IMAD R5, R5, -0xa0, RZ ;  /* 0xffffff6005057824 */ /* 0x000fca00078e02ff */
[----:B------:R-:W-:-:S14]  /*0300*/  R2UR UR10, R5 ;  /* 0x00000000050a72ca */ /* 0x000fdc00000e0000 */
[----:B------:R-:W3:Y:S01]  /*0310*/  LDCU UR10, c[0x0][UR10+0x254] ;  /* 0x00004a800a0a77ac */ /* 0x000ee20008000800 */
[----:B--2---:R-:W-:Y:S02]  /*0320*/  UISETP.NE.U32.AND UP0, UPT, UR7, URZ, UPT ;  /* 0x000000ff0700728c */ /* 0x004fe4000bf05070 */
[----:B------:R-:W-:Y:S02]  /*0330*/  MOV R4, UR7 ;  /* 0x0000000700047c02 */ /* 0x000fe40008000f00 */
[----:B---3--:R-:W-:Y:S01]  /*0340*/  UISETP.NE.AND.EX UP0, UPT, UR10, URZ, UPT, UP0 ;  /* 0x000000ff0a00728c */ /* 0x008fe2000bf05300 */
[----:B0-----:R-:W-:-:S04]  /*0350*/  @!P1 IMAD.WIDE.U32 R2, R16, 0x4, R2 ;  /* 0x0000000410029825 */ /* 0x001fc800078e0002 */
[----:B------:R-:W-:Y:S01]  /*0360*/  IMAD.U32 R5, RZ, RZ, UR10 ;  /* 0x0000000aff057e24 */ /* 0x000fe2000f8e00ff */
[----:B-1----:R0:W-:Y:S03]  /*0370*/  @!P1 STG.E desc[UR8][R2.64], R9 ;  /* 0x0000000902009986 */ /* 0x0021e6000c101908 */
[----:B------:R-:W-:Y:S05]  /*0380*/  BRA.U UP0, `(.L_x_61) ;  /* 0x0000000100047547 */ /* 0x000fea000b800000 */
[----:B------:R-:W-:Y:S05]  /*0390*/  BPT.TRAP 0x1 ;  /* 0x000000040000795c */ /* 0x000fea0000300000 */
.L_x_61:
[----:B0-----:R-:W0:Y:S01]  /*03a0*/  S2R R3, SR_TID.Y ;  /* 0x0000000000037919 */ /* 0x001e220000002200 */
[----:B------:R-:W-:Y:S01]  /*03b0*/  BSSY B0, `(.L_x_62) ;  /* 0x0000028000007945 */ /* 0x000fe20003800000 */
[----:B------:R-:W1:Y:S01]  /*03c0*/  S2R R9, SR_TID.Z ;  /* 0x0000000000097919 */ /* 0x000e620000002300 */
[----:B------:R-:W-:Y:S01]  /*03d0*/  BAR.SYNC.DEFER_BLOCKING 0x0 ;  /* 0x0000000000007b1d */ /* 0x000fe20000010000 */
[----:B0-----:R-:W-:-:S05]  /*03e0*/  IMAD.IADD R18, R0, 0x1, R3 ;  /* 0x0000000100127824 */ /* 0x001fca00078e0203 */
[----:B-1----:R-:W-:-:S13]  /*03f0*/  LOP3.LUT P0, R18, R18, RZ, R9, 0xfa, !PT ;  /* 0x000000ff12127212 */ /* 0x002fda000780fa09 */
[----:B------:R-:W-:Y:S05]  /*0400*/  @P0 BRA `(.L_x_63) ;  /* 0x0000000000880947 */ /* 0x000fea0003800000 */
[----:B------:R-:W0:Y:S01]  /*0410*/  S2R R3, SR_CTAID.Y ;  /* 0x0000000000037919 */ /* 0x000e220000002600 */
[----:B------:R-:W1:Y:S01]  /*0420*/  LDCU UR4, c[0x0][0x370] ;  /* 0x00006e00ff0477ac */ /* 0x000e620008000800 */
[----:B------:R-:W2:Y:S01]  /*0430*/  S2R R8, SR_CTAID.Z ;  /* 0x0000000000087919 */ /* 0x000ea20000002700 */
[----:B------:R-:W3:Y:S01]  /*0440*/  LDCU UR5, c[0x0][0x374] ;  /* 0x00006e80ff0577ac */ /* 0x000ee20008000800 */
[----:B------:R-:W4:Y:S01]  /*0450*/  S2R R9, SR_LANEID ;  /* 0x0000000000097919 */ /* 0x000f220000000000 */
[----:B------:R-:W5:Y:S01]  /*0460*/  LDCU UR6, c[0x0][0x378] ;  /* 0x00006f00ff0677ac */ /* 0x000f620008000800 */
[----:B------:R-:W-:Y:S01]  /*0470*/  VOTEU.ANY UR11, UPT, PT ;  /* 0x00000000000b7886 */ /* 0x000fe200038e0100 */
[----:B-1----:R-:W-:-:S04]  /*0480*/  UIADD3 UR4, UPT, UPT, URZ, -UR4, URZ ;  /* 0x80000004ff047290 */ /* 0x002fc8000fffe0ff */
[----:B---3--:R-:W-:-:S04]  /*0490*/  UIMAD UR4, UR4, UR5, URZ ;  /* 0x00000005040472a4 */ /* 0x008fc8000f8e02ff */
[----:B-----5:R-:W-:Y:S01]  /*04a0*/  UIMAD UR4, UR6, UR4, -0x7fffffff ;  /* 0x80000001060474a4 */ /* 0x020fe2000f8e0204 */
[----:B0-----:R-:W-:Y:S01]  /*04b0*/  IMAD.IADD R2, R16, 0x1, R3 ;  /* 0x0000000110027824 */ /* 0x001fe200078e0203 */
[----:B--2---:R-:W-:Y:S02]  /*04c0*/  IADD3 R3, PT, PT, -R8, RZ, RZ ;  /* 0x000000ff08037210 */ /* 0x004fe40007ffe1ff */
[----:B------:R-:W4:Y:S02]  /*04d0*/  FLO.U32 R8, UR11 ;  /* 0x0000000b00087d00 */ /* 0x000f2400080e0000 */
[----:B------:R-:W-:-:S06]  /*04e0*/  ISETP.NE.AND P2, PT, R2, R3, PT ;  /* 0x000000030200720c */ /* 0x000fcc0003f45270 */
[----:B------:R-:W0:Y:S01]  /*04f0*/  POPC R2, UR11 ;  /* 0x0000000b00027d09 */ /* 0x000e220008000000 */
[----:B----4-:R-:W-:-:S06]  /*0500*/  ISETP.EQ.U32.AND P0, PT, R8, R9, PT ;  /* 0x000000090800720c */ /* 0x010fcc0003f02070 */
[----:B------:R-:W-:Y:S01]  /*0510*/  VOTEU.ANY UP0, P2 ;  /* 0x0000000000ff7886 */ /* 0x000fe20001000100 */
[----:B------:R-:W-:-:S06]  /*0520*/  USEL UR4, UR4, 0x1, !UP0 ;  /* 0x0000000104047887 */ /* 0x000fcc000c000000 */
[----:B0-----:R-:W-:Y:S01]  /*0530*/  IMAD R3, R2, UR4, RZ ;  /* 0x0000000402037c24 */ /* 0x001fe2000f8e02ff */
[----:B------:R-:W-:Y:S06]  /*0540*/  @P0 MEMBAR.ALL.GPU ;  /* 0x0000000000000992 */ /* 0x000fec000000a000 */
[----:B------:R-:W-:-:S00]  /*0550*/  @P0 ERRBAR ;  /* 0x00000000000009ab */ /* 0x000fc00000000000 */
[----:B------:R-:W-:Y:S06]  /*0560*/  @P0 CGAERRBAR ;  /* 0x00000000000005ab */ /* 0x000fec0000000000 */
[----:B------:R-:W2:Y:S01]  /*0570*/  @P0 ATOM.E.ADD.STRONG.GPU PT, R3, desc[UR8][R4.64+0x4], R3 ;  /* 0x800004030403098a */ /* 0x000ea200081ef108 */
[----:B------:R-:W0:Y:S02]  /*0580*/  S2R R9, SR_LTMASK ;  /* 0x0000000000097919 */ /* 0x000e240000003900 */
[----:B0-----:R-:W-:-:S06]  /*0590*/  LOP3.LUT R9, R9, UR11, RZ, 0xc0, !PT ;  /* 0x0000000b09097c12 */ /* 0x001fcc000f8ec0ff */
[----:B------:R-:W0:Y:S01]  /*05a0*/  POPC R9, R9 ;  /* 0x0000000900097309 */ /* 0x000e220000000000 */
[----:B--2---:R-:W0:Y:S02]  /*05b0*/  SHFL.IDX PT, R2, R3, R8, 0x1f ;  /* 0x00001f0803027589 */ /* 0x004e2400000e0000 */
[----:B0-----:R-:W-:-:S07]  /*05c0*/  IMAD R2, R9, UR4, R2 ;  /* 0x0000000409027c24 */ /* 0x001fce000f8e0202 */
.L_x_64:
[----:B------:R-:W2:Y:S04]  /*05d0*/  LD.E.STRONG.GPU R3, desc[UR8][R4.64+0x4] ;  /* 0x0000040804037980 */ /* 0x000ea8000c10f900 */
[----:B--2---:R-:W-:Y:S01]  /*05e0*/  CCTL.IVALL ;  /* 0x00000000ff00798f */ /* 0x004fe20002000000 */
[----:B------:R-:W-:Y:S05]  /*05f0*/  YIELD ;  /* 0x0000000000007946 */ /* 0x000fea0003800000 */
[----:B------:R-:W-:-:S04]  /*0600*/  LOP3.LUT R3, R3, R2, RZ, 0x3c, !PT ;  /* 0x0000000203037212 */ /* 0x000fc800078e3cff */
[----:B------:R-:W-:-:S13]  /*0610*/  ISETP.GT.AND P0, PT, R3, -0x1, PT ;  /* 0xffffffff0300780c */ /* 0x000fda0003f04270 */
[----:B------:R-:W-:Y:S05]  /*0620*/  @P0 BRA `(.L_x_64) ;  /* 0xfffffffc00e80947 */ /* 0x000fea000383ffff */
.L_x_63:
[----:B------:R-:W-:Y:S05]  /*0630*/  BSYNC B0 ;  /* 0x0000000000007941 */ /* 0x000fea0003800000 */
.L_x_62:
[----:B------:R-:W-:-:S03]  /*0640*/  UMOV UR4, 0xffffffff ;  /* 0xffffffff00047882 */ /* 0x000fc60000000000 */
[----:B------:R-:W-:Y:S05]  /*0650*/  BRA.DIV UR4, `(.L_x_65) ;  /* 0x0000000a04807947 */ /* 0x000fea000b800000 */
[----:B------:R-:W-:Y:S06]  /*0660*/  BAR.SYNC.DEFER_BLOCKING 0x0 ;  /* 0x0000000000007b1d */ /* 0x000fec0000010000 */
.L_x_85:
[----:B------:R-:W0:Y:S01]  /*0670*/  LDC R19, c[0x0][0x370] ;  /* 0x0000dc00ff137b82 */ /* 0x000e220000000800 */
[----:B------:R-:W-:Y:S01]  /*0680*/  BSSY B0, `(.L_x_66) ;  /* 0x0000068000007945 */ /* 0x000fe20003800000 */
[----:B0-----:R-:W-:-:S04]  /*0690*/  ISETP.GE.U32.AND P0, PT, R0, R19, PT ;  /* 0x000000130000720c */ /* 0x001fc80003f06070 */
[----:B------:R-:W-:-:S13]  /*06a0*/  ISETP.NE.OR P0, PT, R16, RZ, P0 ;  /* 0x000000ff1000720c */ /* 0x000fda0000705670 */
[----:B------:R-:W-:Y:S05]  /*06b0*/  @P0 BRA `(.L_x_67) ;  /* 0x0000000400900947 */ /* 0x000fea0003800000 */
[----:B------:R-:W0:Y:S01]  /*06c0*/  I2F.U32.RP R11, R21 ;  /* 0x00000015000b7306 */ /* 0x000e220000209000 */
[----:B------:R-:W-:Y:S01]  /*06d0*/  IMAD.IADD R8, R0, 0x1, R21 ;  /* 0x0000000100087824 */ /* 0x000fe200078e0215 */
[----:B------:R-:W-:Y:S01]  /*06e0*/  ISETP.NE.U32.AND P3, PT, R21, RZ, PT ;  /* 0x000000ff1500720c */ /* 0x000fe20003f65070 */
[----:B------:R-:W-:Y:S01]  /*06f0*/  BSSY.RECONVERGENT B1, `(.L_x_68) ;  /* 0x0000028000017945 */ /* 0x000fe20003800200 */
[----:B------:R-:W-:Y:S02]  /*0700*/  IMAD.MOV.U32 R20, RZ, RZ, RZ ;  /* 0x000000ffff147224 */ /* 0x000fe400078e00ff */
[CC--:B------:R-:W-:Y:S02]  /*0710*/  ISETP.GE.U32.AND P0, PT, R8.reuse, R19.reuse, PT ;  /* 0x000000130800720c */ /* 0x0c0fe40003f06070 */
[----:B------:R-:W-:Y:S01]  /*0720*/  VIMNMX.U32 R9, PT, PT, R8, R19, !PT ;  /* 0x0000001308097248 */ /* 0x000fe20007fe0000 */
[----:B0-----:R-:W0:Y:S02]  /*0730*/  MUFU.RCP R11, R11 ;  /* 0x0000000b000b7308 */ /* 0x001e240000001000 */
[----:B0-----:R-:W-:-:S06]  /*0740*/  VIADD R2, R11, 0xffffffe ;  /* 0x0ffffffe0b027836 */ /* 0x001fcc0000000000 */
[----:B------:R0:W1:Y:S02]  /*0750*/  F2I.FTZ.U32.TRUNC.NTZ R3, R2 ;  /* 0x0000000200037305 */ /* 0x000064000021f000 */
[----:B0-----:R-:W-:Y:S02]  /*0760*/  HFMA2 R2, -RZ, RZ, 0, 0 ;  /* 0x00000000ff027431 */ /* 0x001fe400000001ff */
[----:B-1----:R-:W-:-:S04]  /*0770*/  IMAD.MOV R10, RZ, RZ, -R3 ;  /* 0x000000ffff0a7224 */ /* 0x002fc800078e0a03 */
[----:B------:R-:W-:Y:S01]  /*0780*/  IMAD R13, R10, R21, RZ ;  /* 0x000000150a0d7224 */ /* 0x000fe200078e02ff */
[----:B------:R-:W-:-:S03]  /*0790*/  SEL R10, RZ, 0x1, P0 ;  /* 0x00000001ff0a7807 */ /* 0x000fc60000000000 */
[----:B------:R-:W-:Y:S01]  /*07a0*/  IMAD.HI.U32 R3, R3, R13, R2 ;  /* 0x0000000d03037227 */ /* 0x000fe200078e0002 */
[----:B------:R-:W-:-:S05]  /*07b0*/  IADD3 R8, PT, PT, R9, -R8, -R10 ;  /* 0x8000000809087210 */ /* 0x000fca0007ffe80a */
[----:B------:R-:W-:-:S04]  /*07c0*/  IMAD.HI.U32 R3, R3, R8, RZ ;  /* 0x0000000803037227 */ /* 0x000fc800078e00ff */
[----:B------:R-:W-:-:S04]  /*07d0*/  IMAD.MOV R2, RZ, RZ, -R3 ;  /* 0x000000ffff027224 */ /* 0x000fc800078e0a03 */
[----:B------:R-:W-:-:S05]  /*07e0*/  IMAD R8, R21, R2, R8 ;  /* 0x0000000215087224 */ /* 0x000fca00078e0208 */
[----:B------:R-:W-:-:S13]  /*07f0*/  ISETP.GE.U32.AND P0, PT, R8, R21, PT ;  /* 0x000000150800720c */ /* 0x000fda0003f06070 */
[----:B------:R-:W-:Y:S02]  /*0800*/  @P0 IMAD.IADD R8, R8, 0x1, -R21 ;  /* 0x0000000108080824 */ /* 0x000fe400078e0a15 */
[----:B------:R-:W-:-:S03]  /*0810*/  @P0 VIADD R3, R3, 0x1 ;  /* 0x0000000103030836 */ /* 0x000fc60000000000 */
[----:B------:R-:W-:-:S13]  /*0820*/  ISETP.GE.U32.AND P2, PT, R8, R21, PT ;  /* 0x000000150800720c */ /* 0x000fda0003f46070 */
[----:B------:R-:W-:Y:S02]  /*0830*/  @P2 IADD3 R3, PT, PT, R3, 0x1, RZ ;  /* 0x0000000103032810 */ /* 0x000fe40007ffe0ff */
[----:B------:R-:W-:-:S05]  /*0840*/  @!P3 LOP3.LUT R3, RZ, R21, RZ, 0x33, !PT ;  /* 0x00000015ff03b212 */ /* 0x000fca00078e33ff */
[----:B------:R-:W-:-:S05]  /*0850*/  IMAD.IADD R10, R10, 0x1, R3 ;  /* 0x000000010a0a7824 */ /* 0x000fca00078e0203 */
[C---:B------:R-:W-:Y:S02]  /*0860*/  LOP3.LUT R2, R10.reuse, 0x3, RZ, 0xc0, !PT ;  /* 0x000000030a027812 */ /* 0x040fe400078ec0ff */
[----:B------:R-:W-:Y:S02]  /*0870*/  ISETP.GE.U32.AND P2, PT, R10, 0x3, PT ;  /* 0x000000030a00780c */ /* 0x000fe40003f46070 */
[----:B------:R-:W-:-:S13]  /*0880*/  ISETP.NE.AND P0, PT, R2, 0x3, PT ;  /* 0x000000030200780c */ /* 0x000fda0003f05270 */
[----:B------:R-:W-:Y:S05]  /*0890*/  @!P0 BRA `(.L_x_69) ;  /* 0x0000000000348947 */ /* 0x000fea0003800000 */
[----:B------:R-:W0:Y:S01]  /*08a0*/  LDC.64 R2, c[0x0][0x388] ;  /* 0x0000e200ff027b82 */ /* 0x000e220000000a00 */
[----:B------:R-:W-:Y:S01]  /*08b0*/  VIADD R10, R10, 0x1 ;  /* 0x000000010a0a7836 */ /* 0x000fe20000000000 */
[----:B------:R-:W-:-:S04]  /*08c0*/  MOV R20, RZ ;  /* 0x000000ff00147202 */ /* 0x000fc80000000f00 */
[----:B------:R-:W-:-:S05]  /*08d0*/  LOP3.LUT R10, R10, 0x3, RZ, 0xc0, !PT ;  /* 0x000000030a0a7812 */ /* 0x000fca00078ec0ff */
[----:B------:R-:W-:Y:S02]  /*08e0*/  IMAD.MOV R10, RZ, RZ, -R10 ;  /* 0x000000ffff0a7224 */ /* 0x000fe400078e0a0a */
[----:B0-----:R-:W-:-:S07]  /*08f0*/  IMAD.WIDE.U32 R2, R0, 0x4, R2 ;  /* 0x0000000400027825 */ /* 0x001fce00078e0002 */
.L_x_70:
[----:B------:R0:W2:Y:S01]  /*0900*/  LDG.E R9, desc[UR8][R2.64] ;  /* 0x0000000802097981 */ /* 0x0000a2000c1e1900 */
[----:B------:R-:W-:Y:S02]  /*0910*/  VIADD R10, R10, 0x1 ;  /* 0x000000010a0a7836 */ /* 0x000fe40000000000 */
[----:B------:R-:W-:-:S03]  /*0920*/  IMAD.IADD R0, R21, 0x1, R0 ;  /* 0x0000000115007824 */ /* 0x000fc600078e0200 */
[----:B------:R-:W-:Y:S01]  /*0930*/  ISETP.NE.AND P0, PT, R10, RZ, PT ;  /* 0x000000ff0a00720c */ /* 0x000fe20003f05270 */
[----:B0-----:R-:W-:-:S04]  /*0940*/  IMAD.WIDE.U32 R2, R21, 0x4, R2 ;  /* 0x0000000415027825 */ /* 0x001fc800078e0002 */
[----:B--2---:R-:W-:-:S08]  /*0950*/  FADD R20, R9, R20 ;  /* 0x0000001409147221 */ /* 0x004fd00000000000 */
[----:B------:R-:W-:Y:S05]  /*0960*/  @P0 BRA `(.L_x_70) ;  /* 0xfffffffc00e40947 */ /* 0x000fea000383ffff */
.L_x_69:
[----:B------:R-:W-:Y:S05]  /*0970*/  BSYNC.RECONVERGENT B1 ;  /* 0x0000000000017941 */ /* 0x000fea0003800200 */
.L_x_68:
[----:B------:R-:W-:Y:S04]  /*0980*/  BSSY.RECONVERGENT B1, `(.L_x_71) ;  /* 0x0000019000017945 */ /* 0x000fe80003800200 */
[----:B------:R-:W-:Y:S05]  /*0990*/  @!P2 BRA `(.L_x_72) ;  /* 0x00000000005ca947 */ /* 0x000fea0003800000 */
[----:B------:R-:W0:Y:S01]  /*09a0*/  LDC.64 R2, c[0x0][0x388] ;  /* 0x0000e200ff027b82 */ /* 0x000e220000000a00 */
[C---:B------:R-:W-:Y:S01]  /*09b0*/  LEA R22, R21.reuse, R0, 0x1 ;  /* 0x0000000015167211 */ /* 0x040fe200078e08ff */
[----:B------:R-:W-:Y:S02]  /*09c0*/  IMAD R23, R21, 0x3, R0 ;  /* 0x0000000315177824 */ /* 0x000fe400078e0200 */
[----:B------:R-:W-:-:S07]  /*09d0*/  IMAD.IADD R24, R0, 0x1, R21 ;  /* 0x0000000100187824 */ /* 0x000fce00078e0215 */
.L_x_73:
[----:B0-----:R-:W-:-:S04]  /*09e0*/  IMAD.WIDE.U32 R12, R0, 0x4, R2 ;  /* 0x00000004000c7825 */ /* 0x001fc800078e0002 */
[--C-:B------:R-:W-:Y:S02]  /*09f0*/  IMAD.WIDE.U32 R8, R24, 0x4, R2.reuse ;  /* 0x0000000418087825 */ /* 0x100fe400078e0002 */
[----:B------:R-:W2:Y:S02]  /*0a00*/  LDG.E R13, desc[UR8][R12.64] ;  /* 0x000000080c0d7981 */ /* 0x000ea4000c1e1900 */
[--C-:B------:R-:W-:Y:S02]  /*0a10*/  IMAD.WIDE.U32 R10, R22, 0x4, R2.reuse ;  /* 0x00000004160a7825 */ /* 0x100fe400078e0002 */
[----:B------:R-:W3:Y:S02]  /*0a20*/  LDG.E R9, desc[UR8][R8.64] ;  /* 0x0000000808097981 */ /* 0x000ee4000c1e1900 */
[----:B------:R-:W-:Y:S02]  /*0a30*/  IMAD.WIDE.U32 R14, R23, 0x4, R2 ;  /* 0x00000004170e7825 */ /* 0x000fe400078e0002 */
[----:B------:R-:W4:Y:S04]  /*0a40*/  LDG.E R11, desc[UR8][R10.64] ;  /* 0x000000080a0b7981 */ /* 0x000f28000c1e1900 */
[----:B------:R-:W5:Y:S01]  /*0a50*/  LDG.E R15, desc[UR8][R14.64] ;  /* 0x000000080e0f7981 */ /* 0x000f62000c1e1900 */
[C-C-:B------:R-:W-:Y:S01]  /*0a60*/  IADD3 R0, PT, PT, R21.reuse, R0, R21.reuse ;  /* 0x0000000015007210 */ /* 0x140fe20007ffe015 */
[C---:B------:R-:W-:Y:S01]  /*0a70*/  IMAD R24, R21.reuse, 0x4, R24 ;  /* 0x0000000415187824 */ /* 0x040fe200078e0218 */
[C---:B------:R-:W-:Y:S01]  /*0a80*/  LEA R23, R21.reuse, R23, 0x2 ;  /* 0x0000001715177211 */ /* 0x040fe200078e10ff */
[C---:B------:R-:W-:Y:S01]  /*0a90*/  IMAD R22, R21.reuse, 0x4, R22 ;  /* 0x0000000415167824 */ /* 0x040fe200078e0216 */
[----:B------:R-:W-:-:S04]  /*0aa0*/  IADD3 R0, PT, PT, R21, R0, R21 ;  /* 0x0000000015007210 */ /* 0x000fc80007ffe015 */
[----:B------:R-:W-:Y:S01]  /*0ab0*/  ISETP.GE.U32.AND P0, PT, R0, R19, PT ;  /* 0x000000130000720c */ /* 0x000fe20003f06070 */
[----:B--2---:R-:W-:-:S04]  /*0ac0*/  FADD R20, R13, R20 ;  /* 0x000000140d147221 */ /* 0x004fc80000000000 */
[----:B---3--:R-:W-:-:S04]  /*0ad0*/  FADD R20, R20, R9 ;  /* 0x0000000914147221 */ /* 0x008fc80000000000 */
[----:B----4-:R-:W-:-:S04]  /*0ae0*/  FADD R20, R20, R11 ;  /* 0x0000000b14147221 */ /* 0x010fc80000000000 */
[----:B-----5:R-:W-:Y:S01]  /*0af0*/  FADD R20, R20, R15 ;  /* 0x0000000f14147221 */ /* 0x020fe20000000000 */
[----:B------:R-:W-:Y:S06]  /*0b00*/  @!P0 BRA `(.L_x_73) ;  /* 0xfffffffc00b48947 */ /* 0x000fec000383ffff */
.L_x_72:
[----:B------:R-:W-:Y:S05]  /*0b10*/  BSYNC.RECONVERGENT B1 ;  /* 0x0000000000017941 */ /* 0x000fea0003800200 */
.L_x_71:
[----:B------:R-:W-:-:S03]  /*0b20*/  UMOV UR4, 0xffffffff ;  /* 0xffffffff00047882 */ /* 0x000fc60000000000 */
[----:B------:R-:W-:Y:S05]  /*0b30*/  BRA.DIV UR4, `(.L_x_74) ;  /* 0x0000000604747947 */ /* 0x000fea000b800000 */
[----:B------:R-:W0:Y:S02]  /*0b40*/  SHFL.DOWN PT, R3, R20, 0x10, 0x1f ;  /* 0x0a001f0014037f89 */ /* 0x000e2400000e0000 */
[----:B0-----:R-:W-:-:S05]  /*0b50*/  FADD R3, R3, R20 ;  /* 0x0000001403037221 */ /* 0x001fca0000000000 */
[----:B------:R-:W0:Y:S02]  /*0b60*/  SHFL.DOWN PT, R0, R3, 0x8, 0x1f ;  /* 0x09001f0003007f89 */ /* 0x000e2400000e0000 */
[----:B0-----:R-:W-:-:S05]  /*0b70*/  FADD R0, R3, R0 ;  /* 0x0000000003007221 */ /* 0x001fca0000000000 */
[----:B------:R-:W0:Y:S02]  /*0b80*/  SHFL.DOWN PT, R9, R0, 0x4, 0x1f ;  /* 0x08801f0000097f89 */ /* 0x000e2400000e0000 */
[----:B0-----:R-:W-:-:S05]  /*0b90*/  FADD R9, R0, R9 ;  /* 0x0000000900097221 */ /* 0x001fca0000000000 */
[----:B------:R-:W0:Y:S02]  /*0ba0*/  SHFL.DOWN PT, R2, R9, 0x2, 0x1f ;  /* 0x08401f0009027f89 */ /* 0x000e2400000e0000 */
[----:B0-----:R-:W-:-:S05]  /*0bb0*/  FADD R2, R9, R2 ;  /* 0x0000000209027221 */ /* 0x001fca0000000000 */
[----:B------:R0:W1:Y:S02]  /*0bc0*/  SHFL.DOWN PT, R11, R2, 0x1, 0x1f ;  /* 0x08201f00020b7f89 */ /* 0x00006400000e0000 */
.L_x_92:
[----:B-1----:R-:W-:Y:S01]  /*0bd0*/  FADD R0, R2, R11 ;  /* 0x0000000b02007221 */ /* 0x002fe20000000000 */
[----:B------:R-:W-:Y:S06]  /*0be0*/  @P1 BRA `(.L_x_67) ;  /* 0x0000000000441947 */ /* 0x000fec0003800000 */
[----:B------:R-:W1:Y:S01]  /*0bf0*/  LDCU UR4, c[0x0][0x398] ;  /* 0x00007300ff0477ac */ /* 0x000e620008000800 */
[----:B------:R-:W-:Y:S01]  /*0c00*/  BSSY.RECONVERGENT B1, `(.L_x_75) ;  /* 0x000000d000017945 */ /* 0x000fe20003800200 */
[----:B-1----:R-:W-:-:S04]  /*0c10*/  I2FP.F32.S32 R3, UR4 ;  /* 0x0000000400037c45 */ /* 0x002fc80008201400 */
[----:B0-----:R-:W0:Y:S08]  /*0c20*/  MUFU.RCP R2, R3 ;  /* 0x0000000300027308 */ /* 0x001e300000001000 */
        /* <DEDUP_REMOVED lines=8> */
[----:B------:R-:W-:Y:S05]  /*0cb0*/  CALL.REL.NOINC `($__internal_2_$__cuda_sm3x_div_rn_noftz_f32_slowpath) ;  /* 0x0000000800087944 */ /* 0x000fea0003c00000 */
[----:B------:R-:W-:-:S07]  /*0cc0*/  IMAD.MOV.U32 R9, RZ, RZ, R0 ;  /* 0x000000ffff097224 */ /* 0x000fce00078e0000 */
.L_x_76:
[----:B------:R-:W-:Y:S05]  /*0cd0*/  BSYNC.RECONVERGENT B1 ;  /* 0x0000000000017941 */ /* 0x000fea0003800200 */
.L_x_75:
[----:B------:R-:W0:Y:S02]  /*0ce0*/  LDC.64 R2, c[0x0][0x388] ;  /* 0x0000e200ff027b82 */ /* 0x000e240000000a00 */
[----:B0-----:R1:W-:Y:S02]  /*0cf0*/  STG.E desc[UR8][R2.64], R9 ;  /* 0x0000000902007986 */ /* 0x0013e4000c101908 */
.L_x_67:
[----:B------:R-:W-:Y:S05]  /*0d00*/  BSYNC B0 ;  /* 0x0000000000007941 */ /* 0x000fea0003800000 */
.L_x_66:
[----:B------:R-:W-:-:S04]  /*0d10*/  UISETP.NE.U32.AND UP0, UPT, UR7, URZ, UPT ;  /* 0x000000ff0700728c */ /* 0x000fc8000bf05070 */
[----:B------:R-:W-:-:S09]  /*0d20*/  UISETP.NE.AND.EX UP0, UPT, UR10, URZ, UPT, UP0 ;  /* 0x000000ff0a00728c */ /* 0x000fd2000bf05300 */
[----:B------:R-:W-:Y:S05]  /*0d30*/  BRA.U UP0, `(.L_x_77) ;  /* 0x0000000100047547 */ /* 0x000fea000b800000 */
[----:B------:R-:W-:Y:S05]  /*0d40*/  BPT.TRAP 0x1 ;  /* 0x000000040000795c */ /* 0x000fea0000300000 */
.L_x_77:
[----:B------:R-:W-:Y:S01]  /*0d50*/  UMOV UR4, 0xffffffff ;  /* 0xffffffff00047882 */ /* 0x000fe20000000000 */
[----:B------:R-:W-:Y:S02]  /*0d60*/  ISETP.NE.AND P0, PT, R18, RZ, PT ;  /* 0x000000ff1200720c */ /* 0x000fe40003f05270 */
[----:B------:R-:W-:Y:S11]  /*0d70*/  BRA.DIV UR4, `(.L_x_78) ;  /* 0x0000000604807947 */ /* 0x000ff6000b800000 */
[----:B------:R-:W-:Y:S06]  /*0d80*/  BAR.SYNC.DEFER_BLOCKING 0x0 ;  /* 0x0000000000007b1d */ /* 0x000fec0000010000 */
.L_x_95:
[----:B------:R-:W-:Y:S04]  /*0d90*/  BSSY B0, `(.L_x_79) ;  /* 0x0000022000007945 */ /* 0x000fe80003800000 */
[----:B------:R-:W-:Y:S05]  /*0da0*/  @P0 BRA `(.L_x_80) ;  /* 0x0000000000800947 */ /* 0x000fea0003800000 */
[----:B-1----:R-:W1:Y:S01]  /*0db0*/  S2R R3, SR_CTAID.Y ;  /* 0x0000000000037919 */ /* 0x002e620000002600 */
[----:B------:R-:W2:Y:S01]  /*0dc0*/  LDCU UR4, c[0x0][0x374] ;  /* 0x00006e80ff0477ac */ /* 0x000ea20008000800 */
[----:B------:R-:W3:Y:S01]  /*0dd0*/  LDC R0, c[0x0][0x378] ;  /* 0x0000de00ff007b82 */ /* 0x000ee20000000800 */
[----:B------:R-:W-:Y:S01]  /*0de0*/  IMAD.MOV R9, RZ, RZ, -R19 ;  /* 0x000000ffff097224 */ /* 0x000fe200078e0a13 */
[----:B------:R-:W4:Y:S01]  /*0df0*/  S2R R8, SR_CTAID.Z ;  /* 0x0000000000087919 */ /* 0x000f220000002700 */
[----:B------:R-:W-:Y:S02]  /*0e00*/  VOTEU.ANY UR5, UPT, PT ;  /* 0x0000000000057886 */ /* 0x000fe400038e0100 */
[----:B0-----:R-:W0:Y:S01]  /*0e10*/  FLO.U32 R2, UR5 ;  /* 0x0000000500027d00 */ /* 0x001e2200080e0000 */
[----:B------:R-:W0:Y:S01]  /*0e20*/  S2R R11, SR_LANEID ;  /* 0x00000000000b7919 */ /* 0x000e220000000000 */
[----:B-1----:R-:W-:Y:S02]  /*0e30*/  IMAD.IADD R16, R16, 0x1, R3 ;  /* 0x0000000110107824 */ /* 0x002fe400078e0203 */
[----:B--2---:R-:W-:Y:S01]  /*0e40*/  IMAD R3, R9, UR4, RZ ;  /* 0x0000000409037c24 */ /* 0x004fe2000f8e02ff */
[----:B------:R-:W-:Y:S01]  /*0e50*/  UPOPC UR4, UR5 ;  /* 0x00000005000472bf */ /* 0x000fe20008000000 */
[----:B----4-:R-:W-:-:S02]  /*0e60*/  IADD3 R9, PT, PT, -R8, RZ, RZ ;  /* 0x000000ff08097210 */ /* 0x010fc40007ffe1ff */
[----:B---3--:R-:W-:Y:S02]  /*0e70*/  IMAD R0, R0, R3, -0x7fffffff ;  /* 0x8000000100007424 */ /* 0x008fe400078e0203 */
[----:B------:R-:W-:Y:S02]  /*0e80*/  ISETP.NE.AND P1, PT, R16, R9, PT ;  /* 0x000000091000720c */ /* 0x000fe40003f25270 */
[----:B0-----:R-:W-:Y:S02]  /*0e90*/  ISETP.EQ.U32.AND P0, PT, R2, R11, PT ;  /* 0x0000000b0200720c */ /* 0x001fe40003f02070 */
[----:B------:R-:W-:-:S05]  /*0ea0*/  SEL R0, R0, 0x1, !P1 ;  /* 0x0000000100007807 */ /* 0x000fca0004800000 */
[----:B------:R-:W-:-:S06]  /*0eb0*/  IMAD R3, R0, UR4, RZ ;  /* 0x0000000400037c24 */ /* 0x000fcc000f8e02ff */
        /* <DEDUP_REMOVED lines=8> */
[----:B0-----:R-:W-:-:S07]  /*0f40*/  IMAD R0, R0, R8, R9 ;  /* 0x0000000800007224 */ /* 0x001fce00078e0209 */
.L_x_81:
[----:B------:R-:W2:Y:S04]  /*0f50*/  LD.E.STRONG.GPU R3, desc[UR8][R4.64+0x4] ;  /* 0x0000040804037980 */ /* 0x000ea8000c10f900 */
[----:B--2---:R-:W-:Y:S01]  /*0f60*/  CCTL.IVALL ;  /* 0x00000000ff00798f */ /* 0x004fe20002000000 */
[----:B------:R-:W-:Y:S05]  /*0f70*/  YIELD ;  /* 0x0000000000007946 */ /* 0x000fea0003800000 */
[----:B------:R-:W-:-:S04]  /*0f80*/  LOP3.LUT R3, R3, R0, RZ, 0x3c, !PT ;  /* 0x0000000003037212 */ /* 0x000fc800078e3cff */
[----:B------:R-:W-:-:S13]  /*0f90*/  ISETP.GT.AND P0, PT, R3, -0x1, PT ;  /* 0xffffffff0300780c */ /* 0x000fda0003f04270 */
[----:B------:R-:W-:Y:S05]  /*0fa0*/  @P0 BRA `(.L_x_81) ;  /* 0xfffffffc00e80947 */ /* 0x000fea000383ffff */
.L_x_80:
[----:B------:R-:W-:Y:S05]  /*0fb0*/  BSYNC B0 ;  /* 0x0000000000007941 */ /* 0x000fea0003800000 */
.L_x_79:
[----:B------:R-:W2:Y:S02]  /*0fc0*/  LDCU UR4, c[0x0][0x390] ;  /* 0x00007200ff0477ac */ /* 0x000ea40008000800 */
[----:B--2---:R-:W-:Y:S01]  /*0fd0*/  ISETP.GE.AND P0, PT, R17, UR4, PT ;  /* 0x0000000411007c0c */ /* 0x004fe2000bf06270 */
[----:B------:R-:W-:-:S03]  /*0fe0*/  UMOV UR4, 0xffffffff ;  /* 0xffffffff00047882 */ /* 0x000fc60000000000 */
[----:B------:R-:W-:Y:S09]  /*0ff0*/  BRA.DIV UR4, `(.L_x_82) ;  /* 0x00000006040c7947 */ /* 0x000ff2000b800000 */
[----:B------:R-:W-:Y:S06]  /*1000*/  BAR.SYNC.DEFER_BLOCKING 0x0 ;  /* 0x0000000000007b1d */ /* 0x000fec0000010000 */
.L_x_98:
[----:B------:R-:W-:Y:S05]  /*1010*/  @P0 EXIT ;  /* 0x000000000000094d */ /* 0x000fea0003800000 */
[----:B01----:R-:W0:Y:S02]  /*1020*/  LDC.64 R2, c[0x0][0x388] ;  /* 0x0000e200ff027b82 */ /* 0x003e240000000a00 */
[----:B0-----:R-:W2:Y:S04]  /*1030*/  LDG.E R3, desc[UR8][R2.64] ;  /* 0x0000000802037981 */ /* 0x001ea8000c1e1900 */
[----:B--2---:R-:W-:Y:S01]  /*1040*/  STG.E desc[UR8][R6.64], R3 ;  /* 0x0000000306007986 */ /* 0x004fe2000c101908 */
[----:B------:R-:W-:Y:S05]  /*1050*/  EXIT ;  /* 0x000000000000794d */ /* 0x000fea0003800000 */
.L_x_65:
[----:B------:R-:W-:Y:S01]  /*1060*/  BSSY B0, `(.L_x_83) ;  /* 0x0000009000007945 */ /* 0x000fe20003800000 */
[----:B------:R-:W-:Y:S01]  /*1070*/  CS2R R2, SRZ ;  /* 0x0000000000027805 */ /* 0x000fe2000001ff00 */
[----:B------:R-:W-:-:S07]  /*1080*/  IMAD.MOV.U32 R8, RZ, RZ, -0x1 ;  /* 0xffffffffff087424 */ /* 0x000fce00078e00ff */
[----:B------:R-:W-:Y:S05]  /*1090*/  WARPSYNC.COLLECTIVE.ALL `(.L_x_84) ;  /* 0x0000000000147948 */ /* 0x000fea0003c00000 */
[----:B------:R-:W-:-:S04]  /*10a0*/  SHF.L.U32 R2, R2, 0x10, RZ ;  /* 0x0000001002027819 */ /* 0x000fc800000006ff */
[----:B------:R-:W-:-:S05]  /*10b0*/  LOP3.LUT R2, R2, 0xf, R3, 0xf8, !PT ;  /* 0x0000000f02027812 */ /* 0x000fca00078ef803 */
[----:B------:R0:W-:Y:S02]  /*10c0*/  BAR.SYNC.DEFER_BLOCKING R2, R2 ;  /* 0x000000020000731d */ /* 0x0001e40000010000 */
[----:B0-----:R-:W-:-:S04]  /*10d0*/  SHF.R.U32 R2, R2, 0x10, RZ ;  /* 0x0000001002027819 */ /* 0x001fc800000016ff */
[----:B------:R-:W-:Y:S05]  /*10e0*/  ENDCOLLECTIVE ;  /* 0x000000000000791b */ /* 0x000fea0003800000 */
.L_x_84:
[----:B------:R-:W-:Y:S05]  /*10f0*/  BSYNC B0 ;  /* 0x0000000000007941 */ /* 0x000fea0003800000 */
.L_x_83:
[----:B------:R-:W-:Y:S05]  /*1100*/  BRA `(.L_x_85) ;  /* 0xfffffff400587947 */ /* 0x000fea000383ffff */
.L_x_74:
[----:B------:R-:W-:Y:S01]  /*1110*/  HFMA2 R13, -RZ, RZ, 0, 1.847743988037109375e-06 ;  /* 0x0000001fff0d7431 */ /* 0x000fe200000001ff */
[----:B------:R-:W-:Y:S01]  /*1120*/  BSSY B1, `(.L_x_86) ;  /* 0x0000007000017945 */ /* 0x000fe20003800000 */
[----:B------:R-:W-:Y:S02]  /*1130*/  IMAD.MOV.U32 R3, RZ, RZ, R20 ;  /* 0x000000ffff037224 */ /* 0x000fe400078e0014 */
[----:B------:R-:W-:Y:S02]  /*1140*/  IMAD.MOV.U32 R10, RZ, RZ, 0x10 ;  /* 0x00000010ff0a7424 */ /* 0x000fe400078e00ff */
[----:B------:R-:W-:-:S07]  /*1150*/  IMAD.MOV.U32 R8, RZ, RZ, -0x1 ;  /* 0xffffffffff087424 */ /* 0x000fce00078e00ff */
[----:B------:R-:W-:Y:S05]  /*1160*/  WARPSYNC.COLLECTIVE R8, `(.L_x_87) ;  /* 0x0000000008087348 */ /* 0x000fea0003c00000 */
[----:B------:R0:W1:Y:S02]  /*1170*/  SHFL.DOWN P0, R11, R3, R10, R13 ;  /* 0x0800000a030b7389 */ /* 0x000064000000000d */
[----:B01----:R-:W-:Y:S05]  /*1180*/  ENDCOLLECTIVE ;  /* 0x000000000000791b */ /* 0x003fea0003800000 */
.L_x_87:
[----:B------:R-:W-:Y:S05]  /*1190*/  BSYNC B1 ;  /* 0x0000000000017941 */ /* 0x000fea0003800000 */
.L_x_86:
[----:B------:R-:W-:Y:S01]  /*11a0*/  IMAD.MOV.U32 R3, RZ, RZ, R11 ;  /* 0x000000ffff037224 */ /* 0x000fe200078e000b */
[----:B------:R-:W-:Y:S01]  /*11b0*/  MOV R13, 0x1f ;  /* 0x0000001f000d7802 */ /* 0x000fe20000000f00 */
[----:B------:R-:W-:Y:S02]  /*11c0*/  IMAD.MOV.U32 R10, RZ, RZ, 0x8 ;  /* 0x00000008ff0a7424 */ /* 0x000fe400078e00ff */
[----:B------:R-:W-:Y:S01]  /*11d0*/  FADD R3, R3, R20 ;  /* 0x0000001403037221 */ /* 0x000fe20000000000 */
[----:B------:R-:W-:-:S07]  /*11e0*/  IMAD.MOV.U32 R8, RZ, RZ, -0x1 ;  /* 0xffffffffff087424 */ /* 0x000fce00078e00ff */
[----:B------:R-:W-:Y:S05]  /*11f0*/  WARPSYNC.COLLECTIVE R8, `(.L_x_88) ;  /* 0x0000000008087348 */ /* 0x000fea0003c00000 */
[----:B------:R0:W1:Y:S02]  /*1200*/  SHFL.DOWN P0, R11, R3, R10, R13 ;  /* 0x0800000a030b7389 */ /* 0x000064000000000d */
[----:B01----:R-:W-:Y:S05]  /*1210*/  ENDCOLLECTIVE ;  /* 0x000000000000791b */ /* 0x003fea0003800000 */
.L_x_88:
[----:B------:R-:W-:Y:S02]  /*1220*/  HFMA2 R10, -RZ, RZ, 0, 2.384185791015625e-07 ;  /* 0x00000004ff0a7431 */ /* 0x000fe400000001ff */
[----:B------:R-:W-:-:S04]  /*1230*/  IMAD.MOV.U32 R0, RZ, RZ, R11 ;  /* 0x000000ffff007224 */ /* 0x000fc800078e000b */
[----:B------:R-:W-:-:S04]  /*1240*/  FADD R0, R3, R0 ;  /* 0x0000000003007221 */ /* 0x000fc80000000000 */
[----:B------:R-:W-:-:S07]  /*1250*/  IMAD.MOV.U32 R3, RZ, RZ, R0 ;  /* 0x000000ffff037224 */ /* 0x000fce00078e0000 */
[----:B------:R-:W-:Y:S05]  /*1260*/  WARPSYNC.COLLECTIVE R8, `(.L_x_89) ;  /* 0x0000000008087348 */ /* 0x000fea0003c00000 */
[----:B------:R0:W1:Y:S02]  /*1270*/  SHFL.DOWN P0, R11, R3, R10, R13 ;  /* 0x0800000a030b7389 */ /* 0x000064000000000d */
[----:B01----:R-:W-:Y:S05]  /*1280*/  ENDCOLLECTIVE ;  /* 0x000000000000791b */ /* 0x003fea0003800000 */
.L_x_89:
[----:B------:R-:W-:Y:S02]  /*1290*/  IMAD.MOV.U32 R10, RZ, RZ, 0x2 ;  /* 0x00000002ff0a7424 */ /* 0x000fe400078e00ff */
[----:B------:R-:W-:-:S04]  /*12a0*/  IMAD.MOV.U32 R9, RZ, RZ, R11 ;  /* 0x000000ffff097224 */ /* 0x000fc800078e000b */
[----:B------:R-:W-:-:S04]  /*12b0*/  FADD R9, R0, R9 ;  /* 0x0000000900097221 */ /* 0x000fc80000000000 */
[----:B------:R-:W-:-:S07]  /*12c0*/  IMAD.MOV.U32 R3, RZ, RZ, R9 ;  /* 0x000000ffff037224 */ /* 0x000fce00078e0009 */
[----:B------:R-:W-:Y:S05]  /*12d0*/  WARPSYNC.COLLECTIVE R8, `(.L_x_90) ;  /* 0x0000000008087348 */ /* 0x000fea0003c00000 */
[----:B------:R0:W1:Y:S02]  /*12e0*/  SHFL.DOWN P0, R11, R3, R10, R13 ;  /* 0x0800000a030b7389 */ /* 0x000064000000000d */
[----:B01----:R-:W-:Y:S05]  /*12f0*/  ENDCOLLECTIVE ;  /* 0x000000000000791b */ /* 0x003fea0003800000 */
.L_x_90:
[----:B------:R-:W-:Y:S01]  /*1300*/  IMAD.MOV.U32 R10, RZ, RZ, 0x1 ;  /* 0x00000001ff0a7424 */ /* 0x000fe200078e00ff */
[----:B------:R-:W-:-:S05]  /*1310*/  MOV R2, R11 ;  /* 0x0000000b00027202 */ /* 0x000fca0000000f00 */
[----:B------:R-:W-:-:S04]  /*1320*/  FADD R2, R9, R2 ;  /* 0x0000000209027221 */ /* 0x000fc80000000000 */
[----:B------:R-:W-:-:S07]  /*1330*/  IMAD.MOV.U32 R3, RZ, RZ, R2 ;  /* 0x000000ffff037224 */ /* 0x000fce00078e0002 */
[----:B------:R-:W-:Y:S05]  /*1340*/  WARPSYNC.COLLECTIVE R8, `(.L_x_91) ;  /* 0x0000000008087348 */ /* 0x000fea0003c00000 */
[----:B------:R0:W1:Y:S02]  /*1350*/  SHFL.DOWN P0, R11, R3, R10, R13 ;  /* 0x0800000a030b7389 */ /* 0x000064000000000d */
[----:B01----:R-:W-:Y:S05]  /*1360*/  ENDCOLLECTIVE ;  /* 0x000000000000791b */ /* 0x003fea0003800000 */
.L_x_91:
[----:B------:R-:W-:Y:S05]  /*1370*/  BRA `(.L_x_92) ;  /* 0xfffffff800147947 */ /* 0x000fea000383ffff */
.L_x_78:
[----:B------:R-:W-:Y:S01]  /*1380*/  BSSY B0, `(.L_x_93) ;  /* 0x0000009000007945 */ /* 0x000fe20003800000 */
[----:B01----:R-:W-:Y:S01]  /*1390*/  CS2R R2, SRZ ;  /* 0x0000000000027805 */ /* 0x003fe2000001ff00 */
[----:B------:R-:W-:-:S07]  /*13a0*/  IMAD.MOV.U32 R8, RZ, RZ, -0x1 ;  /* 0xffffffffff087424 */ /* 0x000fce00078e00ff */
[----:B------:R-:W-:Y:S05]  /*13b0*/  WARPSYNC.COLLECTIVE.ALL `(.L_x_94) ;  /* 0x0000000000147948 */ /* 0x000fea0003c00000 */
[----:B------:R-:W-:-:S04]  /*13c0*/  SHF.L.U32 R2, R2, 0x10, RZ ;  /* 0x0000001002027819 */ /* 0x000fc800000006ff */
[----:B------:R-:W-:-:S05]  /*13d0*/  LOP3.LUT R2, R2, 0xf, R3, 0xf8, !PT ;  /* 0x0000000f02027812 */ /* 0x000fca00078ef803 */
[----:B------:R0:W-:Y:S02]  /*13e0*/  BAR.SYNC.DEFER_BLOCKING R2, R2 ;  /* 0x000000020000731d */ /* 0x0001e40000010000 */
[----:B0-----:R-:W-:-:S04]  /*13f0*/  SHF.R.U32 R2, R2, 0x10, RZ ;  /* 0x0000001002027819 */ /* 0x001fc800000016ff */
[----:B------:R-:W-:Y:S05]  /*1400*/  ENDCOLLECTIVE ;  /* 0x000000000000791b */ /* 0x000fea0003800000 */
.L_x_94:
[----:B------:R-:W-:Y:S05]  /*1410*/  BSYNC B0 ;  /* 0x0000000000007941 */ /* 0x000fea0003800000 */
.L_x_93:
[----:B------:R-:W-:Y:S05]  /*1420*/  BRA `(.L_x_95) ;  /* 0xfffffff800587947 */ /* 0x000fea000383ffff */
.L_x_82:
[----:B------:R-:W-:Y:S01]  /*1430*/  BSSY B0, `(.L_x_96) ;  /* 0x0000009000007945 */ /* 0x000fe20003800000 */
[----:B01----:R-:W-:Y:S02]  /*1440*/  CS2R R2, SRZ ;  /* 0x0000000000027805 */ /* 0x003fe4000001ff00 */
[----:B------:R-:W-:-:S07]  /*1450*/  MOV R8, 0xffffffff ;  /* 0xffffffff00087802 */ /* 0x000fce0000000f00 */
[----:B------:R-:W-:Y:S05]  /*1460*/  WARPSYNC.COLLECTIVE.ALL `(.L_x_97) ;  /* 0x0000000000147948 */ /* 0x000fea0003c00000 */
[----:B------:R-:W-:-:S04]  /*1470*/  SHF.L.U32 R2, R2, 0x10, RZ ;  /* 0x0000001002027819 */ /* 0x000fc800000006ff */
[----:B------:R-:W-:-:S05]  /*1480*/  LOP3.LUT R2, R2, 0xf, R3, 0xf8, !PT ;  /* 0x0000000f02027812 */ /* 0x000fca00078ef803 */
[----:B------:R0:W-:Y:S02]  /*1490*/  BAR.SYNC.DEFER_BLOCKING R2, R2 ;  /* 0x000000020000731d */ /* 0x0001e40000010000 */
[----:B0-----:R-:W-:-:S04]  /*14a0*/  SHF.R.U32 R2, R2, 0x10, RZ ;  /* 0x0000001002027819 */ /* 0x001fc800000016ff */
[----:B------:R-:W-:Y:S05]  /*14b0*/  ENDCOLLECTIVE ;  /* 0x000000000000791b */ /* 0x000fea0003800000 */
.L_x_97:
[----:B------:R-:W-:Y:S05]  /*14c0*/  BSYNC B0 ;  /* 0x0000000000007941 */ /* 0x000fea0003800000 */
.L_x_96:
[----:B------:R-:W-:Y:S05]  /*14d0*/  BRA `(.L_x_98) ;  /* 0xfffffff800cc7947 */ /* 0x000fea000383ffff */
        .weak           $__internal_2_$__cuda_sm3x_div_rn_noftz_f32_slowpath
        .type           $__internal_2_$__cuda_sm3x_div_rn_noftz_f32_slowpath,@function
        .size           $__internal_2_$__cuda_sm3x_div_rn_noftz_f32_slowpath,(.L_x_139 - $__internal_2_$__cuda_sm3x_div_rn_noftz_f32_slowpath)
$__internal_2_$__cuda_sm3x_div_rn_noftz_f32_slowpath:
[----:B------:R-:W-:Y:S01]  /*14e0*/  SHF.R.U32.HI R9, RZ, 0x17, R3 ;  /* 0x00000017ff097819 */ /* 0x000fe20000011603 */
[----:B------:R-:W-:Y:S01]  /*14f0*/  BSSY.RECONVERGENT B2, `(.L_x_99) ;  /* 0x0000064000027945 */ /* 0x000fe20003800200 */
[--C-:B------:R-:W-:Y:S01]  /*1500*/  SHF.R.U32.HI R8, RZ, 0x17, R0.reuse ;  /* 0x00000017ff087819 */ /* 0x100fe20000011600 */
[----:B------:R-:W-:Y:S01]  /*1510*/  IMAD.MOV.U32 R10, RZ, RZ, R0 ;  /* 0x000000ffff0a7224 */ /* 0x000fe200078e0000 */
[----:B------:R-:W-:Y:S02]  /*1520*/  LOP3.LUT R9, R9, 0xff, RZ, 0xc0, !PT ;  /* 0x000000ff09097812 */ /* 0x000fe400078ec0ff */
[----:B------:R-:W-:Y:S02]  /*1530*/  LOP3.LUT R14, R8, 0xff, RZ, 0xc0, !PT ;  /* 0x000000ff080e7812 */ /* 0x000fe400078ec0ff */
[----:B------:R-:W-:Y:S01]  /*1540*/  MOV R11, R3 ;  /* 0x00000003000b7202 */ /* 0x000fe20000000f00 */
        /* <DEDUP_REMOVED lines=27> */
[----:B------:R-:W-:-:S03]  /*1700*/  @!P1 FFMA R11, R3, 1.84467440737095516160e+19, RZ ;  /* 0x5f800000030b9823 */ /* 0x000fc600000000ff */
[----:B------:R-:W-:-:S07]  /*1710*/  @!P1 IADD3 R8, PT, PT, R8, 0x40, RZ ;  /* 0x0000004008089810 */ /* 0x000fce0007ffe0ff */
.L_x_100:
        /* <DEDUP_REMOVED lines=18> */
[----:B------:R-:W-:-:S05]  /*1840*/  IADD3 R11, PT, PT, R3, R9, RZ ;  /* 0x00000009030b7210 */ /* 0x000fca0007ffe0ff */
        /* <DEDUP_REMOVED lines=11> */
[-CC-:B------:R-:W-:Y:S01]  /*1900*/  FFMA.RM R8, R21, R13.reuse, R10.reuse ;  /* 0x0000000d15087223 */ /* 0x180fe2000000400a */
        /* <DEDUP_REMOVED lines=16> */
[----:B------:R-:W-:-:S04]  /*1a10*/  LOP3.LUT R3, R3, R8, RZ, 0xc0, !PT ;  /* 0x0000000803037212 */ /* 0x000fc800078ec0ff */
[----:B------:R-:W-:-:S04]  /*1a20*/  IADD3 R3, PT, PT, R10, R3, RZ ;  /* 0x000000030a037210 */ /* 0x000fc80007ffe0ff */
[----:B------:R-:W-:Y:S01]  /*1a30*/  LOP3.LUT R0, R3, R0, RZ, 0xfc, !PT ;  /* 0x0000000003007212 */ /* 0x000fe200078efcff */
[----:B------:R-:W-:Y:S06]  /*1a40*/  BRA `(.L_x_108) ;  /* 0x0000000000107947 */ /* 0x000fec0003800000 */
.L_x_107:
[----:B------:R-:W-:-:S04]  /*1a50*/  LOP3.LUT R0, R0, 0x80000000, RZ, 0xc0, !PT ;  /* 0x8000000000007812 */ /* 0x000fc800078ec0ff */
[----:B------:R-:W-:Y:S01]  /*1a60*/  LOP3.LUT R0, R0, 0x7f800000, RZ, 0xfc, !PT ;  /* 0x7f80000000007812 */ /* 0x000fe200078efcff */
[----:B------:R-:W-:Y:S06]  /*1a70*/  BRA `(.L_x_108) ;  /* 0x0000000000047947 */ /* 0x000fec0003800000 */
.L_x_106:
[----:B------:R-:W-:-:S07]  /*1a80*/  IMAD R0, R9, 0x800000, R0 ;  /* 0x0080000009007824 */ /* 0x000fce00078e0200 */
.L_x_108:
[----:B------:R-:W-:Y:S05]  /*1a90*/  BSYNC.RECONVERGENT B3 ;  /* 0x0000000000037941 */ /* 0x000fea0003800200 */
.L_x_105:
[----:B------:R-:W-:Y:S05]  /*1aa0*/  BRA `(.L_x_109) ;  /* 0x0000000000207947 */ /* 0x000fea0003800000 */
.L_x_104:
[----:B------:R-:W-:-:S04]  /*1ab0*/  LOP3.LUT R0, R11, 0x80000000, R10, 0x48, !PT ;  /* 0x800000000b007812 */ /* 0x000fc800078e480a */
[----:B------:R-:W-:Y:S01]  /*1ac0*/  LOP3.LUT R0, R0, 0x7f800000, RZ, 0xfc, !PT ;  /* 0x7f80000000007812 */ /* 0x000fe200078efcff */
[----:B------:R-:W-:Y:S06]  /*1ad0*/  BRA `(.L_x_109) ;  /* 0x0000000000147947 */ /* 0x000fec0003800000 */
.L_x_103:
[----:B------:R-:W-:Y:S01]  /*1ae0*/  LOP3.LUT R0, R11, 0x80000000, R10, 0x48, !PT ;  /* 0x800000000b007812 */ /* 0x000fe200078e480a */
[----:B------:R-:W-:Y:S06]  /*1af0*/  BRA `(.L_x_109) ;  /* 0x00000000000c7947 */ /* 0x000fec0003800000 */
.L_x_102:
[----:B------:R-:W0:Y:S01]  /*1b00*/  MUFU.RSQ R0, -QNAN ;  /* 0xffc0000000007908 */ /* 0x000e220000001400 */
[----:B------:R-:W-:Y:S05]  /*1b10*/  BRA `(.L_x_109) ;  /* 0x0000000000047947 */ /* 0x000fea0003800000 */
.L_x_101:
[----:B------:R-:W-:-:S07]  /*1b20*/  FADD.FTZ R0, R0, R3 ;  /* 0x0000000300007221 */ /* 0x000fce0000010000 */
.L_x_109:
[----:B------:R-:W-:Y:S05]  /*1b30*/  BSYNC.RECONVERGENT B2 ;  /* 0x0000000000027941 */ /* 0x000fea0003800200 */
.L_x_99:
[----:B------:R-:W-:-:S04]  /*1b40*/  IMAD.MOV.U32 R3, RZ, RZ, 0x0 ;  /* 0x00000000ff037424 */ /* 0x000fc800078e00ff */
[----:B0-----:R-:W-:Y:S05]  /*1b50*/  RET.REL.NODEC R2 `(tree_allreduce_f32) ;  /* 0xffffffe402287950 */ /* 0x001fea0003c3ffff */
.L_x_110:
        /* <DEDUP_REMOVED lines=10> */
.L_x_139:


//--------------------- .text.ring_allreduce_f32  --------------------------
	.section	.text.ring_allreduce_f32,"ax",@progbits
	.align	128
        .global         ring_allreduce_f32
        .type           ring_allreduce_f32,@function
        .size           ring_allreduce_f32,(.L_x_140 - ring_allreduce_f32)
        .other          ring_allreduce_f32,@"STO_CUDA_ENTRY STV_DEFAULT"
ring_allreduce_f32:
.text.ring_allreduce_f32:
[----:B------:R-:W-:Y:S01]  /*0000*/  LDC R1, c[0x0][0x37c] ;  /* 0x0000df00ff017b82 */ /* 0x000fe20000000800 */
[----:B------:R-:W0:Y:S07]  /*0010*/  S2R R0, SR_TID.X ;  /* 0x0000000000007919 */ /* 0x000e2e0000002100 */
[----:B------:R-:W0:Y:S01]  /*0020*/  S2UR UR4, SR_CTAID.X ;  /* 0x00000000000479c3 */ /* 0x000e220000002500 */
[----:B------:R-:W1:Y:S07]  /*0030*/  LDCU UR6, c[0x0][0x39c] ;  /* 0x00007380ff0677ac */ /* 0x000e6e0008000800 */
[----:B------:R-:W0:Y:S01]  /*0040*/  LDC R3, c[0x0][0x360] ;  /* 0x0000d800ff037b82 */ /* 0x000e220000000800 */
[----:B------:R-:W2:Y:S07]  /*0050*/  LDCU UR5, c[0x0][0x370] ;  /* 0x00006e00ff0577ac */ /* 0x000eae0008000800 */
[----:B------:R-:W1:Y:S01]  /*0060*/  LDC R5, c[0x0][0x390] ;  /* 0x0000e400ff057b82 */ /* 0x000e620000000800 */
[----:B0-----:R-:W-:-:S02]  /*0070*/  IMAD R0, R3, UR4, R0 ;  /* 0x0000000403007c24 */ /* 0x001fc4000f8e0200 */
[----:B--2---:R-:W-:Y:S02]  /*0080*/  IMAD R3, R3, UR5, RZ ;  /* 0x0000000503037c24 */ /* 0x004fe4000f8e02ff */
[C---:B-1----:R-:W-:Y:S02]  /*0090*/  IMAD R2, R5.reuse, UR6, R5 ;  /* 0x0000000605027c24 */ /* 0x042fe4000f8e0205 */
[----:B------:R-:W-:-:S03]  /*00a0*/  IMAD R0, R5, UR6, R0 ;  /* 0x0000000605007c24 */ /* 0x000fc6000f8e0200 */
[----:B------:R-:W-:-:S04]  /*00b0*/  VIMNMX.U32 R3, PT, PT, R2, R3, PT ;  /* 0x0000000302037248 */ /* 0x000fc80003fe0000 */
[----:B------:R-:W-:-:S13]  /*00c0*/  ISETP.GE.AND P0, PT, R0, R3, PT ;  /* 0x000000030000720c */ /* 0x000fda0003f06270 */
[----:B------:R-:W-:Y:S05]  /*00d0*/  @P0 EXIT ;  /* 0x000000000000094d */ /* 0x000fea0003800000 */
[----:B------:R-:W0:Y:S01]  /*00e0*/  LDCU UR7, c[0x0][0x398] ;  /* 0x00007300ff0777ac */ /* 0x000e220008000800 */
[----:B------:R-:W1:Y:S01]  /*00f0*/  LDCU.64 UR4, c[0x0][0x358] ;  /* 0x00006b00ff0477ac */ /* 0x000e620008000a00 */
[----:B0-----:R-:W-:-:S05]  /*0100*/  IMAD.U32 R8, RZ, RZ, UR7 ;  /* 0x00000007ff087e24 */ /* 0x001fca000f8e00ff */
[----:B------:R-:W-:-:S13]  /*0110*/  ISETP.GE.AND P0, PT, R8, 0x2, PT ;  /* 0x000000020800780c */ /* 0x000fda0003f06270 */
[----:B-1----:R-:W-:Y:S05]  /*0120*/  @!P0 BRA `(.L_x_111) ;  /* 0x0000001c00c48947 */ /* 0x002fea0003800000 */
[----:B------:R-:W0:Y:S01]  /*0130*/  LDC.64 R4, c[0x0][0x380] ;  /* 0x0000e000ff047b82 */ /* 0x000e220000000a00 */
[----:B------:R-:W1:Y:S01]  /*0140*/  LDCU UR7, c[0x0][0x394] ;  /* 0x00007280ff0777ac */ /* 0x000e620008000800 */
[C---:B------:R-:W-:Y:S02]  /*0150*/  VIADD R16, R8.reuse, 0xfffffffe ;  /* 0xfffffffe08107836 */ /* 0x040fe40000000000 */
[----:B------:R-:W-:Y:S02]  /*0160*/  VIADD R9, R8, 0xffffffff ;  /* 0xffffffff08097836 */ /* 0x000fe40000000000 */
[----:B------:R-:W-:Y:S01]  /*0170*/  IMAD.MOV.U32 R13, RZ, RZ, RZ ;  /* 0x000000ffff0d7224 */ /* 0x000fe200078e00ff */
[----:B------:R-:W-:Y:S01]  /*0180*/  ISETP.GE.U32.AND P0, PT, R16, 0x3, PT ;  /* 0x000000031000780c */ /* 0x000fe20003f06070 */
[----:B------:R-:W2:Y:S01]  /*0190*/  LDC.64 R2, c[0x0][0x388] ;  /* 0x0000e200ff027b82 */ /* 0x000ea20000000a00 */
[----:B------:R-:W-:Y:S01]  /*01a0*/  LOP3.LUT R7, R9, 0x3, RZ, 0xc0, !PT ;  /* 0x0000000309077812 */ /* 0x000fe200078ec0ff */
[----:B-1----:R-:W-:-:S02]  /*01b0*/  VIADD R6, R8, UR7 ;  /* 0x0000000708067c36 */ /* 0x002fc40008000000 */
[----:B0-----:R-:W-:-:S04]  /*01c0*/  IMAD.WIDE R4, R0, 0x4, R4 ;  /* 0x0000000400047825 */ /* 0x001fc800078e0204 */
[----:B--2---:R-:W-:-:S04]  /*01d0*/  IMAD.WIDE R2, R0, 0x4, R2 ;  /* 0x0000000400027825 */ /* 0x004fc800078e0202 */
[----:B------:R-:W-:Y:S05]  /*01e0*/  @!P0 BRA `(.L_x_112) ;  /* 0x0000000c00a08947 */ /* 0x000fea0003800000 */
[----:B------:R-:W-:Y:S02]  /*01f0*/  IABS R11, R8 ;  /* 0x00000008000b7213 */ /* 0x000fe40000000000 */
[----:B------:R-:W-:Y:S02]  /*0200*/  IABS R17, R6 ;  /* 0x0000000600117213 */ /* 0x000fe40000000000 */
[----:B------:R-:W0:Y:S01]  /*0210*/  I2F.RP R14, R11 ;  /* 0x0000000b000e7306 */ /* 0x000e220000209400 */
[----:B------:R-:W-:-:S07]  /*0220*/  ISETP.GE.AND P1, PT, R6, RZ, PT ;  /* 0x000000ff0600720c */ /* 0x000fce0003f26270 */
[----:B0-----:R-:W0:Y:S02]  /*0230*/  MUFU.RCP R14, R14 ;  /* 0x0000000e000e7308 */ /* 0x001e240000001000 */
[----:B0-----:R-:W-:-:S06]  /*0240*/  IADD3 R12, PT, PT, R14, 0xffffffe, RZ ;  /* 0x0ffffffe0e0c7810 */ /* 0x001fcc0007ffe0ff */
[----:B------:R0:W1:Y:S02]  /*0250*/  F2I.FTZ.U32.TRUNC.NTZ R13, R12 ;  /* 0x0000000c000d7305 */ /* 0x000064000021f000 */
[----:B0-----:R-:W-:Y:S02]  /*0260*/  IMAD.MOV.U32 R12, RZ, RZ, RZ ;  /* 0x000000ffff0c7224 */ /* 0x001fe400078e00ff */
[----:B-1----:R-:W-:-:S04]  /*0270*/  IMAD.MOV R10, RZ, RZ, -R13 ;  /* 0x000000ffff0a7224 */ /* 0x002fc800078e0a0d */
[----:B------:R-:W-:-:S04]  /*0280*/  IMAD R15, R10, R11, RZ ;  /* 0x0000000b0a0f7224 */ /* 0x000fc800078e02ff */
[----:B------:R-:W-:Y:S01]  /*0290*/  IMAD.HI.U32 R10, R13, R15, R12 ;  /* 0x0000000f0d0a7227 */ /* 0x000fe200078e000c */
[----:B------:R-:W-:-:S03]  /*02a0*/  LOP3.LUT R12, RZ, R8, RZ, 0x33, !PT ;  /* 0x00000008ff0c7212 */ /* 0x000fc600078e33ff */
[----:B------:R-:W-:-:S04]  /*02b0*/  IMAD.MOV.U32 R15, RZ, RZ, R17 ;  /* 0x000000ffff0f7224 */ /* 0x000fc800078e0011 */
[----:B------:R-:W-:-:S04]  /*02c0*/  IMAD.HI.U32 R13, R10, R15, RZ ;  /* 0x0000000f0a0d7227 */ /* 0x000fc800078e00ff */
[----:B------:R-:W-:-:S04]  /*02d0*/  IMAD.MOV R14, RZ, RZ, -R13 ;  /* 0x000000ffff0e7224 */ /* 0x000fc800078e0a0d */
[----:B------:R-:W-:-:S05]  /*02e0*/  IMAD R14, R11, R14, R15 ;  /* 0x0000000e0b0e7224 */ /* 0x000fca00078e020f */
[----:B------:R-:W-:-:S13]  /*02f0*/  ISETP.GT.U32.AND P0, PT, R11, R14, PT ;  /* 0x0000000e0b00720c */ /* 0x000fda0003f04070 */
[----:B------:R-:W-:-:S05]  /*0300*/  @!P0 IMAD.IADD R14, R14, 0x1, -R11 ;  /* 0x000000010e0e8824 */ /* 0x000fca00078e0a0b */
[----:B------:R-:W-:-:S13]  /*0310*/  ISETP.GT.U32.AND P0, PT, R11, R14, PT ;  /* 0x0000000e0b00720c */ /* 0x000fda0003f04070 */
[----:B------:R-:W-:Y:S02]  /*0320*/  @!P0 IADD3 R14, PT, PT, R14, -R11, RZ ;  /* 0x8000000b0e0e8210 */ /* 0x000fe40007ffe0ff */
[----:B------:R-:W-:-:S03]  /*0330*/  ISETP.NE.AND P0, PT, R8, RZ, PT ;  /* 0x000000ff0800720c */ /* 0x000fc60003f05270 */
[----:B------:R-:W-:-:S05]  /*0340*/  @!P1 IMAD.MOV R14, RZ, RZ, -R14 ;  /* 0x000000ffff0e9224 */ /* 0x000fca00078e0a0e */
[----:B------:R-:W-:-:S04]  /*0350*/  SEL R14, R12, R14, !P0 ;  /* 0x0000000e0c0e7207 */ /* 0x000fc80004000000 */
[----:B------:R-:W-:-:S13]  /*0360*/  ISETP.NE.AND P1, PT, R14, UR6, PT ;  /* 0x000000060e007c0c */ /* 0x000fda000bf25270 */
[----:B------:R-:W2:Y:S01]  /*0370*/  @!P1 LDG.E R15, desc[UR4][R4.64] ;  /* 0x00000004040f9981 */ /* 0x000ea2000c1e1900 */
[----:B------:R-:W-:-:S05]  /*0380*/  VIADD R13, R6, 0xffffffff ;  /* 0xffffffff060d7836 */ /* 0x000fca0000000000 */
[----:B------:R-:W-:Y:S02]  /*0390*/  IABS R17, R13 ;  /* 0x0000000d00117213 */ /* 0x000fe40000000000 */
[----:B------:R-:W-:-:S03]  /*03a0*/  ISETP.GE.AND P3, PT, R13, RZ, PT ;  /* 0x000000ff0d00720c */ /* 0x000fc60003f66270 */
[----:B------:R-:W-:-:S04]  /*03b0*/  IMAD.HI.U32 R14, R10, R17, RZ ;  /* 0x000000110a0e7227 */ /* 0x000fc800078e00ff */
[----:B------:R-:W-:-:S04]  /*03c0*/  IMAD.MOV R14, RZ, RZ, -R14 ;  /* 0x000000ffff0e7224 */ /* 0x000fc800078e0a0e */
[----:B------:R-:W-:-:S05]  /*03d0*/  IMAD R14, R11, R14, R17 ;  /* 0x0000000e0b0e7224 */ /* 0x000fca00078e0211 */
[----:B------:R-:W-:-:S13]  /*03e0*/  ISETP.GT.U32.AND P2, PT, R11, R14, PT ;  /* 0x0000000e0b00720c */ /* 0x000fda0003f44070 */
[----:B------:R-:W-:-:S05]  /*03f0*/  @!P2 IMAD.IADD R14, R14, 0x1, -R11 ;  /* 0x000000010e0ea824 */ /* 0x000fca00078e0a0b */
[----:B------:R-:W-:-:S13]  /*0400*/  ISETP.GT.U32.AND P2, PT, R11, R14, PT ;  /* 0x0000000e0b00720c */ /* 0x000fda0003f44070 */
[----:B------:R-:W-:-:S05]  /*0410*/  @!P2 IMAD.IADD R14, R14, 0x1, -R11 ;  /* 0x000000010e0ea824 */ /* 0x000fca00078e0a0b */
[----:B------:R-:W-:-:S04]  /*0420*/  @!P3 IADD3 R14, PT, PT, -R14, RZ, RZ ;  /* 0x000000ff0e0eb210 */ /* 0x000fc80007ffe1ff */
[----:B------:R-:W-:-:S04]  /*0430*/  SEL R14, R12, R14, !P0 ;  /* 0x0000000e0c0e7207 */ /* 0x000fc80004000000 */
[----:B------:R-:W-:Y:S01]  /*0440*/  ISETP.NE.AND P2, PT, R14, UR6, PT ;  /* 0x000000060e007c0c */ /* 0x000fe2000bf45270 */
[----:B--2---:R-:W-:Y:S01]  /*0450*/  @!P1 STG.E desc[UR4][R2.64], R15 ;  /* 0x0000000f02009986 */ /* 0x004fe2000c101904 */
[----:B------:R-:W-:Y:S11]  /*0460*/  BAR.SYNC.DEFER_BLOCKING 0x0 ;  /* 0x0000000000007b1d */ /* 0x000ff60000010000 */
[----:B------:R-:W2:Y:S04]  /*0470*/  @!P2 LDG.E R13, desc[UR4][R2.64] ;  /* 0x00000004020da981 */ /* 0x000ea8000c1e1900 */
[----:B------:R-:W2:Y:S02]  /*0480*/  @!P2 LDG.E R14, desc[UR4][R4.64] ;  /* 0x00000004040ea981 */ /* 0x000ea4000c1e1900 */
[----:B--2---:R-:W-:-:S05]  /*0490*/  @!P2 FADD R17, R13, R14 ;  /* 0x0000000e0d11a221 */ /* 0x004fca0000000000 */
[----:B------:R0:W-:Y:S01]  /*04a0*/  @!P2 STG.E desc[UR4][R4.64], R17 ;  /* 0x000000110400a986 */ /* 0x0001e2000c101904 */
[----:B------:R-:W-:Y:S06]  /*04b0*/  BAR.SYNC.DEFER_BLOCKING 0x0 ;  /* 0x0000000000007b1d */ /* 0x000fec0000010000 */
        /* <DEDUP_REMOVED lines=10> */
[----:B------:R-:W-:-:S04]  /*0560*/  @!P1 IMAD.IADD R14, R14, 0x1, -R11 ;  /* 0x000000010e0e9824 */ /* 0x000fc800078e0a0b */
[----:B------:R-:W-:-:S05]  /*0570*/  @!P3 IMAD.MOV R14, RZ, RZ, -R14 ;  /* 0x000000ffff0eb224 */ /* 0x000fca00078e0a0e */
[----:B------:R-:W-:-:S04]  /*0580*/  SEL R14, R12, R14, !P0 ;  /* 0x0000000e0c0e7207 */ /* 0x000fc80004000000 */
[----:B------:R-:W-:Y:S01]  /*0590*/  ISETP.NE.AND P1, PT, R14, UR6, PT ;  /* 0x000000060e007c0c */ /* 0x000fe2000bf25270 */
[----:B--2---:R1:W-:Y:S01]  /*05a0*/  @!P2 STG.E desc[UR4][R2.64], R19 ;  /* 0x000000130200a986 */ /* 0x0043e2000c101904 */
[----:B------:R-:W-:Y:S11]  /*05b0*/  BAR.SYNC.DEFER_BLOCKING 0x0 ;  /* 0x0000000000007b1d */ /* 0x000ff60000010000 */
[----:B------:R-:W2:Y:S04]  /*05c0*/  @!P1 LDG.E R13, desc[UR4][R2.64] ;  /* 0x00000004020d9981 */ /* 0x000ea8000c1e1900 */
[----:B------:R-:W2:Y:S02]  /*05d0*/  @!P1 LDG.E R14, desc[UR4][R4.64] ;  /* 0x00000004040e9981 */ /* 0x000ea4000c1e1900 */
[----:B--2---:R-:W-:-:S05]  /*05e0*/  @!P1 FADD R13, R13, R14 ;  /* 0x0000000e0d0d9221 */ /* 0x004fca0000000000 */
[----:B------:R1:W-:Y:S01]  /*05f0*/  @!P1 STG.E desc[UR4][R4.64], R13 ;  /* 0x0000000d04009986 */ /* 0x0003e2000c101904 */
[----:B------:R-:W-:Y:S06]  /*0600*/  BAR.SYNC.DEFER_BLOCKING 0x0 ;  /* 0x0000000000007b1d */ /* 0x000fec0000010000 */
[----:B0-----:R-:W2:Y:S01]  /*0610*/  @!P1 LDG.E R17, desc[UR4][R4.64] ;  /* 0x0000000404119981 */ /* 0x001ea2000c1e1900 */
[----:B------:R-:W-:-:S04]  /*0620*/  IADD3 R14, PT, PT, R6, -0x3, RZ ;  /* 0xfffffffd060e7810 */ /* 0x000fc80007ffe0ff */
        /* <DEDUP_REMOVED lines=14> */
[----:B------:R-:W-:Y:S05]  /*0710*/  @P2 BRA `(.L_x_113) ;  /* 0x0000000000102947 */ /* 0x000fea0003800000 */
[----:B-1----:R-:W2:Y:S04]  /*0720*/  LDG.E R13, desc[UR4][R2.64] ;  /* 0x00000004020d7981 */ /* 0x002ea8000c1e1900 */
[----:B------:R-:W2:Y:S02]  /*0730*/  LDG.E R14, desc[UR4][R4.64] ;  /* 0x00000004040e7981 */ /* 0x000ea4000c1e1900 */
[----:B--2---:R-:W-:-:S05]  /*0740*/  FADD R13, R13, R14 ;  /* 0x0000000e0d0d7221 */ /* 0x004fca0000000000 */
[----:B------:R0:W-:Y:S02]  /*0750*/  STG.E desc[UR4][R4.64], R13 ;  /* 0x0000000d04007986 */ /* 0x0001e4000c101904 */
.L_x_113:
[----:B------:R-:W-:Y:S06]  /*0760*/  BAR.SYNC.DEFER_BLOCKING 0x0 ;  /* 0x0000000000007b1d */ /* 0x000fec0000010000 */
[----:B01----:R-:W2:Y:S01]  /*0770*/  @!P2 LDG.E R13, desc[UR4][R4.64] ;  /* 0x00000004040da981 */ /* 0x003ea2000c1e1900 */
[----:B------:R-:W-:-:S05]  /*0780*/  VIADD R14, R6, 0xfffffffc ;  /* 0xfffffffc060e7836 */ /* 0x000fca0000000000 */
[----:B------:R-:W-:Y:S02]  /*0790*/  IABS R18, R14 ;  /* 0x0000000e00127213 */ /* 0x000fe40000000000 */
[----:B------:R-:W-:-:S03]  /*07a0*/  ISETP.GE.AND P3, PT, R14, RZ, PT ;  /* 0x000000ff0e00720c */ /* 0x000fc60003f66270 */
[----:B------:R-:W-:-:S05]  /*07b0*/  IMAD.HI.U32 R15, R10, R18, RZ ;  /* 0x000000120a0f7227 */ /* 0x000fca00078e00ff */
[----:B------:R-:W-:-:S05]  /*07c0*/  IADD3 R15, PT, PT, -R15, RZ, RZ ;  /* 0x000000ff0f0f7210 */ /* 0x000fca0007ffe1ff */
        /* <DEDUP_REMOVED lines=11> */
[----:B------:R-:W2:Y:S04]  /*0880*/  LDG.E R12, desc[UR4][R2.64] ;  /* 0x00000004020c7981 */ /* 0x000ea8000c1e1900 */
[----:B0-----:R-:W2:Y:S02]  /*0890*/  LDG.E R13, desc[UR4][R4.64] ;  /* 0x00000004040d7981 */ /* 0x001ea4000c1e1900 */
[----:B--2---:R-:W-:-:S05]  /*08a0*/  FADD R13, R12, R13 ;  /* 0x0000000d0c0d7221 */ /* 0x004fca0000000000 */
[----:B------:R1:W-:Y:S02]  /*08b0*/  STG.E desc[UR4][R4.64], R13 ;  /* 0x0000000d04007986 */ /* 0x0003e4000c101904 */
.L_x_114:
[----:B01----:R-:W-:Y:S01]  /*08c0*/  LOP3.LUT R13, R9, 0xfffffffc, RZ, 0xc0, !PT ;  /* 0xfffffffc090d7812 */ /* 0x003fe200078ec0ff */
[----:B------:R-:W-:Y:S03]  /*08d0*/  BAR.SYNC.DEFER_BLOCKING 0x0 ;  /* 0x0000000000007b1d */ /* 0x000fe60000010000 */
[----:B------:R-:W-:-:S04]  /*08e0*/  IADD3 R12, PT, PT, -R13, 0x4, RZ ;  /* 0x000000040d0c7810 */ /* 0x000fc80007ffe1ff */
[----:B------:R-:W-:-:S13]  /*08f0*/  ISETP.NE.AND P0, PT, R12, RZ, PT ;  /* 0x000000ff0c00720c */ /* 0x000fda0003f05270 */
[----:B------:R-:W-:Y:S05]  /*0900*/  @!P0 BRA `(.L_x_112) ;  /* 0x0000000400d88947 */ /* 0x000fea0003800000 */
[----:B------:R-:W0:Y:S01]  /*0910*/  LDC R8, c[0x0][0x398] ;  /* 0x0000e600ff087b82 */ /* 0x000e220000000800 */
[----:B------:R-:W-:Y:S01]  /*0920*/  VIADD R20, R6, 0xfffffffa ;  /* 0xfffffffa06147836 */ /* 0x000fe20000000000 */
[----:B------:R-:W1:Y:S06]  /*0930*/  LDCU UR6, c[0x0][0x39c] ;  /* 0x00007380ff0677ac */ /* 0x000e6c0008000800 */
.L_x_117:
[----:B------:R-:W-:Y:S01]  /*0940*/  VIADD R17, R20, 0x2 ;  /* 0x0000000214117836 */ /* 0x000fe20000000000 */
[----:B0-----:R-:W-:-:S04]  /*0950*/  IABS R14, R8 ;  /* 0x00000008000e7213 */ /* 0x001fc80000000000 */
[----:B-1----:R-:W-:Y:S02]  /*0960*/  IABS R15, R17 ;  /* 0x00000011000f7213 */ /* 0x002fe40000000000 */
[----:B------:R-:W-:-:S03]  /*0970*/  ISETP.GE.AND P1, PT, R17, RZ, PT ;  /* 0x000000ff1100720c */ /* 0x000fc60003f26270 */
[----:B------:R-:W-:-:S05]  /*0980*/  IMAD.HI.U32 R10, R10, R15, RZ ;  /* 0x0000000f0a0a7227 */ /* 0x000fca00078e00ff */
[----:B------:R-:W-:-:S05]  /*0990*/  IADD3 R10, PT, PT, -R10, RZ, RZ ;  /* 0x000000ff0a0a7210 */ /* 0x000fca0007ffe1ff */
[----:B------:R-:W-:Y:S01]  /*09a0*/  IMAD R10, R14, R10, R15 ;  /* 0x0000000a0e0a7224 */ /* 0x000fe200078e020f */
[----:B------:R-:W-:-:S04]  /*09b0*/  LOP3.LUT R15, RZ, R8, RZ, 0x33, !PT ;  /* 0x00000008ff0f7212 */ /* 0x000fc800078e33ff */
[----:B------:R-:W-:-:S13]  /*09c0*/  ISETP.GT.U32.AND P0, PT, R11, R10, PT ;  /* 0x0000000a0b00720c */ /* 0x000fda0003f04070 */
[----:B------:R-:W-:-:S05]  /*09d0*/  @!P0 IMAD.IADD R10, R10, 0x1, -R14 ;  /* 0x000000010a0a8824 */ /* 0x000fca00078e0a0e */
[----:B------:R-:W-:-:S13]  /*09e0*/  ISETP.GT.U32.AND P0, PT, R11, R10, PT ;  /* 0x0000000a0b00720c */ /* 0x000fda0003f04070 */
[----:B------:R-:W-:Y:S01]  /*09f0*/  @!P0 IMAD.IADD R10, R10, 0x1, -R14 ;  /* 0x000000010a0a8824 */ /* 0x000fe200078e0a0e */
[----:B------:R-:W-:-:S03]  /*0a00*/  ISETP.NE.AND P0, PT, R8, RZ, PT ;  /* 0x000000ff0800720c */ /* 0x000fc60003f05270 */
[----:B------:R-:W-:-:S05]  /*0a10*/  @!P1 IMAD.MOV R10, RZ, RZ, -R10 ;  /* 0x000000ffff0a9224 */ /* 0x000fca00078e0a0a */
[----:B------:R-:W-:-:S04]  /*0a20*/  SEL R10, R15, R10, !P0 ;  /* 0x0000000a0f0a7207 */ /* 0x000fc80004000000 */
[----:B-1----:R-:W-:-:S13]  /*0a30*/  ISETP.NE.AND P1, PT, R10, UR6, PT ;  /* 0x000000060a007c0c */ /* 0x002fda000bf25270 */
[----:B------:R-:W2:Y:S01]  /*0a40*/  @!P1 LDG.E R17, desc[UR4][R4.64] ;  /* 0x0000000404119981 */ /* 0x000ea2000c1e1900 */
[----:B------:R-:W0:Y:S01]  /*0a50*/  I2F.RP R21, R14 ;  /* 0x0000000e00157306 */ /* 0x000e220000209400 */
[----:B------:R-:W-:Y:S01]  /*0a60*/  IADD3 R18, PT, PT, R20, 0x1, RZ ;  /* 0x0000000114127810 */ /* 0x000fe20007ffe0ff */
[----:B------:R-:W-:-:S03]  /*0a70*/  IMAD.MOV.U32 R10, RZ, RZ, RZ ;  /* 0x000000ffff0a7224 */ /* 0x000fc600078e00ff */
[----:B------:R-:W-:Y:S02]  /*0a80*/  IABS R23, R18 ;  /* 0x0000001200177213 */ /* 0x000fe40000000000 */
[----:B------:R-:W-:Y:S01]  /*0a90*/  ISETP.GE.AND P3, PT, R18, RZ, PT ;  /* 0x000000ff1200720c */ /* 0x000fe20003f66270 */
[----:B0-----:R-:W0:Y:S02]  /*0aa0*/  MUFU.RCP R21, R21 ;  /* 0x0000001500157308 */ /* 0x001e240000001000 */
[----:B0-----:R-:W-:-:S06]  /*0ab0*/  VIADD R22, R21, 0xffffffe ;  /* 0x0ffffffe15167836 */ /* 0x001fcc0000000000 */
[----:B------:R-:W0:Y:S02]  /*0ac0*/  F2I.FTZ.U32.TRUNC.NTZ R11, R22 ;  /* 0x00000016000b7305 */ /* 0x000e24000021f000 */
[----:B0-----:R-:W-:-:S04]  /*0ad0*/  IMAD.MOV R19, RZ, RZ, -R11 ;  /* 0x000000ffff137224 */ /* 0x001fc800078e0a0b */
[----:B------:R-:W-:-:S04]  /*0ae0*/  IMAD R19, R19, R14, RZ ;  /* 0x0000000e13137224 */ /* 0x000fc800078e02ff */
[----:B------:R-:W-:-:S04]  /*0af0*/  IMAD.HI.U32 R10, R11, R19, R10 ;  /* 0x000000130b0a7227 */ /* 0x000fc800078e000a */
[----:B------:R-:W-:-:S04]  /*0b00*/  IMAD.MOV.U32 R19, RZ, RZ, R23 ;  /* 0x000000ffff137224 */ /* 0x000fc800078e0017 */
[----:B------:R-:W-:-:S04]  /*0b10*/  IMAD.HI.U32 R11, R10, R19, RZ ;  /* 0x000000130a0b7227 */ /* 0x000fc800078e00ff */
[----:B------:R-:W-:-:S04]  /*0b20*/  IMAD.MOV R11, RZ, RZ, -R11 ;  /* 0x000000ffff0b7224 */ /* 0x000fc800078e0a0b */
[----:B------:R-:W-:Y:S02]  /*0b30*/  IMAD R19, R14, R11, R19 ;  /* 0x0000000b0e137224 */ /* 0x000fe400078e0213 */
[----:B------:R-:W-:-:S05]  /*0b40*/  IMAD.MOV.U32 R11, RZ, RZ, R14 ;  /* 0x000000ffff0b7224 */ /* 0x000fca00078e000e */
[----:B------:R-:W-:-:S13]  /*0b50*/  ISETP.GT.U32.AND P2, PT, R11, R19, PT ;  /* 0x000000130b00720c */ /* 0x000fda0003f44070 */
[----:B------:R-:W-:-:S05]  /*0b60*/  @!P2 IMAD.IADD R19, R19, 0x1, -R14 ;  /* 0x000000011313a824 */ /* 0x000fca00078e0a0e */
[----:B------:R-:W-:-:S13]  /*0b70*/  ISETP.GT.U32.AND P2, PT, R11, R19, PT ;  /* 0x000000130b00720c */ /* 0x000fda0003f44070 */
[----:B------:R-:W-:-:S05]  /*0b80*/  @!P2 IADD3 R19, PT, PT, R19, -R14, RZ ;  /* 0x8000000e1313a210 */ /* 0x000fca0007ffe0ff */
[----:B------:R-:W-:-:S05]  /*0b90*/  @!P3 IMAD.MOV R19, RZ, RZ, -R19 ;  /* 0x000000ffff13b224 */ /* 0x000fca00078e0a13 */
[----:B------:R-:W-:-:S04]  /*0ba0*/  SEL R19, R15, R19, !P0 ;  /* 0x000000130f137207 */ /* 0x000fc80004000000 */
[----:B------:R-:W-:Y:S01]  /*0bb0*/  ISETP.NE.AND P2, PT, R19, UR6, PT ;  /* 0x0000000613007c0c */ /* 0x000fe2000bf45270 */
[----:B--2---:R0:W-:Y:S01]  /*0bc0*/  @!P1 STG.E desc[UR4][R2.64], R17 ;  /* 0x0000001102009986 */ /* 0x0041e2000c101904 */
[----:B------:R-:W-:Y:S11]  /*0bd0*/  BAR.SYNC.DEFER_BLOCKING 0x0 ;  /* 0x0000000000007b1d */ /* 0x000ff60000010000 */
[----:B------:R-:W2:Y:S04]  /*0be0*/  @!P2 LDG.E R18, desc[UR4][R2.64] ;  /* 0x000000040212a981 */ /* 0x000ea8000c1e1900 */
[----:B------:R-:W2:Y:S01]  /*0bf0*/  @!P2 LDG.E R19, desc[UR4][R4.64] ;  /* 0x000000040413a981 */ /* 0x000ea2000c1e1900 */
[----:B------:R-:W-:Y:S01]  /*0c00*/  IABS R23, R20 ;  /* 0x0000001400177213 */ /* 0x000fe20000000000 */
[----:B--2---:R-:W-:-:S05]  /*0c10*/  @!P2 FADD R21, R18, R19 ;  /* 0x000000131215a221 */ /* 0x004fca0000000000 */
[----:B------:R1:W-:Y:S01]  /*0c20*/  @!P2 STG.E desc[UR4][R4.64], R21 ;  /* 0x000000150400a986 */ /* 0x0003e2000c101904 */
[----:B------:R-:W-:Y:S06]  /*0c30*/  BAR.SYNC.DEFER_BLOCKING 0x0 ;  /* 0x0000000000007b1d */ /* 0x000fec0000010000 */
[----:B------:R-:W2:Y:S01]  /*0c40*/  @!P2 LDG.E R19, desc[UR4][R4.64] ;  /* 0x000000040413a981 */ /* 0x000ea2000c1e1900 */
[----:B------:R-:W-:Y:S01]  /*0c50*/  IMAD.HI.U32 R18, R10, R23, RZ ;  /* 0x000000170a127227 */ /* 0x000fe200078e00ff */
[----:B------:R-:W-:-:S03]  /*0c60*/  ISETP.GE.AND P3, PT, R20, RZ, PT ;  /* 0x000000ff1400720c */ /* 0x000fc60003f66270 */
[----:B------:R-:W-:-:S04]  /*0c70*/  IMAD.MOV R18, RZ, RZ, -R18 ;  /* 0x000000ffff127224 */ /* 0x000fc800078e0a12 */
[----:B0-----:R-:W-:-:S05]  /*0c80*/  IMAD R17, R14, R18, R23 ;  /* 0x000000120e117224 */ /* 0x001fca00078e0217 */
        /* <DEDUP_REMOVED lines=9> */
[----:B------:R-:W1:Y:S04]  /*0d20*/  @!P1 LDG.E R17, desc[UR4][R2.64] ;  /* 0x0000000402119981 */ /* 0x000e68000c1e1900 */
[----:B------:R-:W1:Y:S02]  /*0d30*/  @!P1 LDG.E R18, desc[UR4][R4.64] ;  /* 0x0000000404129981 */ /* 0x000e64000c1e1900 */
[----:B-1----:R-:W-:-:S05]  /*0d40*/  @!P1 FADD R21, R17, R18 ;  /* 0x0000001211159221 */ /* 0x002fca0000000000 */
[----:B------:R1:W-:Y:S01]  /*0d50*/  @!P1 STG.E desc[UR4][R4.64], R21 ;  /* 0x0000001504009986 */ /* 0x0003e2000c101904 */
[----:B------:R-:W-:Y:S06]  /*0d60*/  BAR.SYNC.DEFER_BLOCKING 0x0 ;  /* 0x0000000000007b1d */ /* 0x000fec0000010000 */
[----:B------:R-:W2:Y:S01]  /*0d70*/  @!P1 LDG.E R17, desc[UR4][R4.64] ;  /* 0x0000000404119981 */ /* 0x000ea2000c1e1900 */
[----:B------:R-:W-:-:S04]  /*0d80*/  IADD3 R18, PT, PT, R20, -0x1, RZ ;  /* 0xffffffff14127810 */ /* 0x000fc80007ffe0ff */
[----:B------:R-:W-:Y:S02]  /*0d90*/  IABS R23, R18 ;  /* 0x0000001200177213 */ /* 0x000fe40000000000 */
[----:B------:R-:W-:-:S03]  /*0da0*/  ISETP.GE.AND P3, PT, R18, RZ, PT ;  /* 0x000000ff1200720c */ /* 0x000fc60003f66270 */
[----:B0-----:R-:W-:-:S04]  /*0db0*/  IMAD.HI.U32 R19, R10, R23, RZ ;  /* 0x000000170a137227 */ /* 0x001fc800078e00ff */
        /* <DEDUP_REMOVED lines=16> */
.L_x_115:
[----:B------:R-:W-:Y:S06]  /*0ec0*/  BAR.SYNC.DEFER_BLOCKING 0x0 ;  /* 0x0000000000007b1d */ /* 0x000fec0000010000 */
[----:B------:R-:W2:Y:S01]  /*0ed0*/  @!P2 LDG.E R19, desc[UR4][R4.64] ;  /* 0x000000040413a981 */ /* 0x000ea2000c1e1900 */
[----:B01----:R-:W-:Y:S02]  /*0ee0*/  VIADD R17, R20, 0xfffffffe ;  /* 0xfffffffe14117836 */ /* 0x003fe40000000000 */
[----:B------:R-:W-:-:S03]  /*0ef0*/  VIADD R12, R12, 0x4 ;  /* 0x000000040c0c7836 */ /* 0x000fc60000000000 */
        /* <DEDUP_REMOVED lines=8> */
[----:B------:R-:W-:Y:S01]  /*0f80*/  @!P1 IMAD.IADD R18, R18, 0x1, -R14 ;  /* 0x0000000112129824 */ /* 0x000fe200078e0a0e */
[----:B------:R-:W-:-:S03]  /*0f90*/  ISETP.NE.AND P1, PT, R12, RZ, PT ;  /* 0x000000ff0c00720c */ /* 0x000fc60003f25270 */
[----:B------:R-:W-:-:S05]  /*0fa0*/  @!P3 IMAD.MOV R18, RZ, RZ, -R18 ;  /* 0x000000ffff12b224 */ /* 0x000fca00078e0a12 */
[----:B------:R-:W-:-:S04]  /*0fb0*/  SEL R15, R15, R18, !P0 ;  /* 0x000000120f0f7207 */ /* 0x000fc80004000000 */
[----:B------:R-:W-:Y:S01]  /*0fc0*/  ISETP.NE.AND P0, PT, R15, UR6, PT ;  /* 0x000000060f007c0c */ /* 0x000fe2000bf05270 */
[----:B--2---:R0:W-:Y:S01]  /*0fd0*/  @!P2 STG.E desc[UR4][R2.64], R19 ;  /* 0x000000130200a986 */ /* 0x0041e2000c101904 */
[----:B------:R-:W-:Y:S11]  /*0fe0*/  BAR.SYNC.DEFER_BLOCKING 0x0 ;  /* 0x0000000000007b1d */ /* 0x000ff60000010000 */
[----:B------:R-:W-:Y:S05]  /*0ff0*/  @P0 BRA `(.L_x_116) ;  /* 0x0000000000100947 */ /* 0x000fea0003800000 */
[----:B------:R-:W2:Y:S04]  /*1000*/  LDG.E R14, desc[UR4][R2.64] ;  /* 0x00000004020e7981 */ /* 0x000ea8000c1e1900 */
[----:B------:R-:W2:Y:S02]  /*1010*/  LDG.E R15, desc[UR4][R4.64] ;  /* 0x00000004040f7981 */ /* 0x000ea4000c1e1900 */
[----:B--2---:R-:W-:-:S05]  /*1020*/  FADD R15, R14, R15 ;  /* 0x0000000f0e0f7221 */ /* 0x004fca0000000000 */
[----:B------:R1:W-:Y:S02]  /*1030*/  STG.E desc[UR4][R4.64], R15 ;  /* 0x0000000f04007986 */ /* 0x0003e4000c101904 */
.L_x_116:
[----:B------:R-:W-:Y:S01]  /*1040*/  BAR.SYNC.DEFER_BLOCKING 0x0 ;  /* 0x0000000000007b1d */ /* 0x000fe20000010000 */
[----:B------:R-:W-:-:S05]  /*1050*/  VIADD R20, R20, 0xfffffffc ;  /* 0xfffffffc14147836 */ /* 0x000fca0000000000 */
[----:B------:R-:W-:Y:S05]  /*1060*/  @P1 BRA `(.L_x_117) ;  /* 0xfffffff800341947 */ /* 0x000fea000383ffff */
.L_x_112:
[----:B------:R-:W-:Y:S02]  /*1070*/  ISETP.NE.AND P1, PT, R7, RZ, PT ;  /* 0x000000ff0700720c */ /* 0x000fe40003f25270 */
[----:B------:R-:W-:-:S11]  /*1080*/  ISETP.GE.U32.AND P0, PT, R16, 0x3, PT ;  /* 0x000000031000780c */ /* 0x000fd60003f06070 */
[----:B------:R-:W-:Y:S05]  /*1090*/  @!P1 BRA `(.L_x_118) ;  /* 0x0000000000f49947 */ /* 0x000fea0003800000 */
[----:B------:R-:W-:Y:S01]  /*10a0*/  IABS R10, R8 ;  /* 0x00000008000a7213 */ /* 0x000fe20000000000 */
[----:B------:R-:W-:Y:S01]  /*10b0*/  IMAD.IADD R16, R6, 0x1, -R13 ;  /* 0x0000000106107824 */ /* 0x000fe200078e0a0d */
[----:B------:R-:W2:Y:S01]  /*10c0*/  LDC R8, c[0x0][0x398] ;  /* 0x0000e600ff087b82 */ /* 0x000ea20000000800 */
[----:B------:R-:W3:Y:S01]  /*10d0*/  LDCU UR6, c[0x0][0x39c] ;  /* 0x00007380ff0677ac */ /* 0x000ee20008000800 */
[----:B------:R-:W4:Y:S08]  /*10e0*/  I2F.RP R12, R10 ;  /* 0x0000000a000c7306 */ /* 0x000f300000209400 */
[----:B----4-:R-:W4:Y:S02]  /*10f0*/  MUFU.RCP R12, R12 ;  /* 0x0000000c000c7308 */ /* 0x010f240000001000 */
[----:B----4-:R-:W-:Y:S01]  /*1100*/  IADD3 R14, PT, PT, R12, 0xffffffe, RZ ;  /* 0x0ffffffe0c0e7810 */ /* 0x010fe20007ffe0ff */
[----:B------:R-:W-:-:S05]  /*1110*/  IMAD.MOV R12, RZ, RZ, -R7 ;  /* 0x000000ffff0c7224 */ /* 0x000fca00078e0a07 */
[----:B-1----:R1:W4:Y:S02]  /*1120*/  F2I.FTZ.U32.TRUNC.NTZ R15, R14 ;  /* 0x0000000e000f7305 */ /* 0x002324000021f000 */
[----:B-1----:R-:W-:Y:S02]  /*1130*/  IMAD.MOV.U32 R14, RZ, RZ, RZ ;  /* 0x000000ffff0e7224 */ /* 0x002fe400078e00ff */
[----:B----4-:R-:W-:-:S04]  /*1140*/  IMAD.MOV R11, RZ, RZ, -R15 ;  /* 0x000000ffff0b7224 */ /* 0x010fc800078e0a0f */
[----:B------:R-:W-:-:S04]  /*1150*/  IMAD R11, R11, R10, RZ ;  /* 0x0000000a0b0b7224 */ /* 0x000fc800078e02ff */
[----:B--23--:R-:W-:-:S07]  /*1160*/  IMAD.HI.U32 R11, R15, R11, R14 ;  /* 0x0000000b0f0b7227 */ /* 0x00cfce00078e000e */
.L_x_119:
[----:B------:R-:W-:Y:S02]  /*1170*/  IABS R14, R16 ;  /* 0x00000010000e7213 */ /* 0x000fe40000000000 */
[----:B------:R-:W-:Y:S02]  /*1180*/  IABS R13, R8 ;  /* 0x00000008000d7213 */ /* 0x000fe40000000000 */
[----:B------:R-:W-:Y:S01]  /*1190*/  ISETP.GE.AND P2, PT, R16, RZ, PT ;  /* 0x000000ff1000720c */ /* 0x000fe20003f46270 */
[----:B------:R-:W-:-:S04]  /*11a0*/  IMAD.HI.U32 R11, R11, R14, RZ ;  /* 0x0000000e0b0b7227 */ /* 0x000fc800078e00ff */
[----:B------:R-:W-:-:S04]  /*11b0*/  IMAD.MOV R11, RZ, RZ, -R11 ;  /* 0x000000ffff0b7224 */ /* 0x000fc800078e0a0b */
[----:B------:R-:W-:Y:S01]  /*11c0*/  IMAD R11, R13, R11, R14 ;  /* 0x0000000b0d0b7224 */ /* 0x000fe200078e020e */
[----:B------:R-:W-:-:S04]  /*11d0*/  LOP3.LUT R14, RZ, R8, RZ, 0x33, !PT ;  /* 0x00000008ff0e7212 */ /* 0x000fc800078e33ff */
[----:B------:R-:W-:-:S13]  /*11e0*/  ISETP.GT.U32.AND P1, PT, R10, R11, PT ;  /* 0x0000000b0a00720c */ /* 0x000fda0003f24070 */
[----:B------:R-:W-:-:S04]  /*11f0*/  @!P1 IADD3 R11, PT, PT, R11, -R13, RZ ;  /* 0x8000000d0b0b9210 */ /* 0x000fc80007ffe0ff */
[----:B------:R-:W-:-:S13]  /*1200*/  ISETP.GT.U32.AND P1, PT, R10, R11, PT ;  /* 0x0000000b0a00720c */ /* 0x000fda0003f24070 */
[----:B------:R-:W-:Y:S01]  /*1210*/  @!P1 IMAD.IADD R11, R11, 0x1, -R13 ;  /* 0x000000010b0b9824 */ /* 0x000fe200078e0a0d */
[----:B------:R-:W-:-:S03]  /*1220*/  ISETP.NE.AND P1, PT, R8, RZ, PT ;  /* 0x000000ff0800720c */ /* 0x000fc60003f25270 */
[----:B------:R-:W-:-:S05]  /*1230*/  @!P2 IMAD.MOV R11, RZ, RZ, -R11 ;  /* 0x000000ffff0ba224 */ /* 0x000fca00078e0a0b */
[----:B------:R-:W-:-:S04]  /*1240*/  SEL R11, R14, R11, !P1 ;  /* 0x0000000b0e0b7207 */ /* 0x000fc80004800000 */
[----:B------:R-:W-:-:S13]  /*1250*/  ISETP.NE.AND P2, PT, R11, UR6, PT ;  /* 0x000000060b007c0c */ /* 0x000fda000bf45270 */
[----:B------:R-:W2:Y:S01]  /*1260*/  @!P2 LDG.E R15, desc[UR4][R4.64] ;  /* 0x00000004040fa981 */ /* 0x000ea2000c1e1900 */
[----:B------:R-:W1:Y:S01]  /*1270*/  I2F.RP R17, R13 ;  /* 0x0000000d00117306 */ /* 0x000e620000209400 */
[----:B------:R-:W-:-:S05]  /*1280*/  VIADD R16, R16, 0xffffffff ;  /* 0xffffffff10107836 */ /* 0x000fca0000000000 */
[----:B------:R-:W-:Y:S02]  /*1290*/  IABS R18, R16 ;  /* 0x0000001000127213 */ /* 0x000fe40000000000 */
[----:B------:R-:W-:Y:S01]  /*12a0*/  ISETP.GE.AND P4, PT, R16, RZ, PT ;  /* 0x000000ff1000720c */ /* 0x000fe20003f86270 */
[----:B-1----:R-:W0:Y:S02]  /*12b0*/  MUFU.RCP R17, R17 ;  /* 0x0000001100117308 */ /* 0x002e240000001000 */
[----:B0-----:R-:W-:-:S06]  /*12c0*/  VIADD R19, R17, 0xffffffe ;  /* 0x0ffffffe11137836 */ /* 0x001fcc0000000000 */
[----:B------:R-:W0:Y:S02]  /*12d0*/  F2I.FTZ.U32.TRUNC.NTZ R11, R19 ;  /* 0x00000013000b7305 */ /* 0x000e24000021f000 */
[----:B0-----:R-:W-:-:S04]  /*12e0*/  IMAD.MOV R10, RZ, RZ, -R11 ;  /* 0x000000ffff0a7224 */ /* 0x001fc800078e0a0b */
[----:B------:R-:W-:Y:S02]  /*12f0*/  IMAD R21, R10, R13, RZ ;  /* 0x0000000d0a157224 */ /* 0x000fe400078e02ff */
[----:B------:R-:W-:-:S05]  /*1300*/  HFMA2 R10, -RZ, RZ, 0, 0 ;  /* 0x00000000ff0a7431 */ /* 0x000fca00000001ff */
[----:B------:R-:W-:-:S06]  /*1310*/  IMAD.HI.U32 R11, R11, R21, R10 ;  /* 0x000000150b0b7227 */ /* 0x000fcc00078e000a */
[----:B------:R-:W-:-:S04]  /*1320*/  IMAD.HI.U32 R10, R11, R18, RZ ;  /* 0x000000120b0a7227 */ /* 0x000fc800078e00ff */
[----:B------:R-:W-:-:S04]  /*1330*/  IMAD.MOV R10, RZ, RZ, -R10 ;  /* 0x000000ffff0a7224 */ /* 0x000fc800078e0a0a */
[----:B------:R-:W-:Y:S02]  /*1340*/  IMAD R17, R13, R10, R18 ;  /* 0x0000000a0d117224 */ /* 0x000fe400078e0212 */
[----:B------:R-:W-:-:S05]  /*1350*/  IMAD.MOV.U32 R10, RZ, RZ, R13 ;  /* 0x000000ffff0a7224 */ /* 0x000fca00078e000d */
        /* <DEDUP_REMOVED lines=9> */
[----:B------:R-:W3:Y:S04]  /*13f0*/  @!P1 LDG.E R13, desc[UR4][R2.64] ;  /* 0x00000004020d9981 */ /* 0x000ee8000c1e1900 */
[----:B------:R-:W3:Y:S01]  /*1400*/  @!P1 LDG.E R14, desc[UR4][R4.64] ;  /* 0x00000004040e9981 */ /* 0x000ee2000c1e1900 */
[----:B------:R-:W-:Y:S01]  /*1410*/  IADD3 R12, PT, PT, R12, 0x1, RZ ;  /* 0x000000010c0c7810 */ /* 0x000fe20007ffe0ff */
[----:B---3--:R-:W-:-:S05]  /*1420*/  @!P1 FADD R13, R13, R14 ;  /* 0x0000000e0d0d9221 */ /* 0x008fca0000000000 */
[----:B------:R2:W-:Y:S01]  /*1430*/  @!P1 STG.E desc[UR4][R4.64], R13 ;  /* 0x0000000d04009986 */ /* 0x0005e2000c101904 */
[----:B------:R-:W-:Y:S01]  /*1440*/  BAR.SYNC.DEFER_BLOCKING 0x0 ;  /* 0x0000000000007b1d */ /* 0x000fe20000010000 */
[----:B------:R-:W-:-:S13]  /*1450*/  ISETP.NE.AND P1, PT, R12, RZ, PT ;  /* 0x000000ff0c00720c */ /* 0x000fda0003f25270 */
[----:B--2---:R-:W-:Y:S05]  /*1460*/  @P1 BRA `(.L_x_119) ;  /* 0xfffffffc00401947 */ /* 0x004fea000383ffff */
.L_x_118:
[----:B------:R-:W-:Y:S01]  /*1470*/  CS2R R12, SRZ ;  /* 0x00000000000c7805 */ /* 0x000fe2000001ff00 */
[----:B------:R-:W-:Y:S06]  /*1480*/  @!P0 BRA `(.L_x_120) ;  /* 0x0000000400e48947 */ /* 0x000fec0003800000 */
[----:B------:R-:W-:Y:S01]  /*1490*/  IABS R10, R8 ;  /* 0x00000008000a7213 */ /* 0x000fe20000000000 */
[----:B------:R-:W-:Y:S01]  /*14a0*/  IMAD.MOV.U32 R14, RZ, RZ, RZ ;  /* 0x000000ffff0e7224 */ /* 0x000fe200078e00ff */
[----:B------:R-:W2:Y:S01]  /*14b0*/  LDC R8, c[0x0][0x398] ;  /* 0x0000e600ff087b82 */ /* 0x000ea20000000800 */
[----:B------:R-:W-:Y:S01]  /*14c0*/  LOP3.LUT R12, R9, 0xfffffffc, RZ, 0xc0, !PT ;  /* 0xfffffffc090c7812 */ /* 0x000fe200078ec0ff */
[----:B------:R-:W3:Y:S01]  /*14d0*/  I2F.RP R13, R10 ;  /* 0x0000000a000d7306 */ /* 0x000ee20000209400 */
[----:B------:R-:W4:Y:S02]  /*14e0*/  LDCU UR6, c[0x0][0x39c] ;  /* 0x00007380ff0677ac */ /* 0x000f240008000800 */
[----:B------:R-:W-:-:S05]  /*14f0*/  IADD3 R9, PT, PT, -R12, RZ, RZ ;  /* 0x000000ff0c097210 */ /* 0x000fca0007ffe1ff */
[----:B---3--:R-:W1:Y:S02]  /*1500*/  MUFU.RCP R13, R13 ;  /* 0x0000000d000d7308 */ /* 0x008e640000001000 */
[----:B-1----:R-:W-:Y:S02]  /*1510*/  VIADD R15, R13, 0xffffffe ;  /* 0x0ffffffe0d0f7836 */ /* 0x002fe40000000000 */
[----:B------:R-:W-:-:S04]  /*1520*/  IMAD.MOV.U32 R13, RZ, RZ, -0x1 ;  /* 0xffffffffff0d7424 */ /* 0x000fc800078e00ff */
[----:B------:R-:W1:Y:S02]  /*1530*/  F2I.FTZ.U32.TRUNC.NTZ R15, R15 ;  /* 0x0000000f000f7305 */ /* 0x000e64000021f000 */
[----:B-1----:R-:W-:-:S04]  /*1540*/  IMAD.MOV R11, RZ, RZ, -R15 ;  /* 0x000000ffff0b7224 */ /* 0x002fc800078e0a0f */
[----:B------:R-:W-:-:S04]  /*1550*/  IMAD R11, R11, R10, RZ ;  /* 0x0000000a0b0b7224 */ /* 0x000fc800078e02ff */
[----:B------:R-:W-:-:S04]  /*1560*/  IMAD.HI.U32 R11, R15, R11, R14 ;  /* 0x0000000b0f0b7227 */ /* 0x000fc800078e000e */
[----:B--2-4-:R-:W-:-:S07]  /*1570*/  VIADD R14, R6, 0xffffffff ;  /* 0xffffffff060e7836 */ /* 0x014fce0000000000 */
.L_x_121:
[----:B------:R-:W-:Y:S01]  /*1580*/  VIADD R17, R14, 0x2 ;  /* 0x000000020e117836 */ /* 0x000fe20000000000 */
[----:B------:R-:W-:-:S04]  /*1590*/  IABS R15, R8 ;  /* 0x00000008000f7213 */ /* 0x000fc80000000000 */
[----:B------:R-:W-:Y:S02]  /*15a0*/  IABS R16, R17 ;  /* 0x0000001100107213 */ /* 0x000fe40000000000 */
[----:B------:R-:W-:-:S03]  /*15b0*/  ISETP.GE.AND P1, PT, R17, RZ, PT ;  /* 0x000000ff1100720c */ /* 0x000fc60003f26270 */
[----:B------:R-:W-:-:S04]  /*15c0*/  IMAD.HI.U32 R11, R11, R16, RZ ;  /* 0x000000100b0b7227 */ /* 0x000fc800078e00ff */
[----:B------:R-:W-:-:S04]  /*15d0*/  IMAD.MOV R11, RZ, RZ, -R11 ;  /* 0x000000ffff0b7224 */ /* 0x000fc800078e0a0b */
        /* <DEDUP_REMOVED lines=9> */
[----:B------:R-:W-:-:S13]  /*1670*/  ISETP.NE.AND P1, PT, R11, UR6, PT ;  /* 0x000000060b007c0c */ /* 0x000fda000bf25270 */
[----:B------:R-:W2:Y:S01]  /*1680*/  @!P1 LDG.E R17, desc[UR4][R4.64] ;  /* 0x0000000404119981 */ /* 0x000ea2000c1e1900 */
[----:B0-----:R-:W0:Y:S01]  /*1690*/  I2F.RP R19, R15 ;  /* 0x0000000f00137306 */ /* 0x001e220000209400 */
[----:B------:R-:W-:-:S05]  /*16a0*/  VIADD R18, R14, 0x1 ;  /* 0x000000010e127836 */ /* 0x000fca0000000000 */
[----:B------:R-:W-:Y:S02]  /*16b0*/  IABS R20, R18 ;  /* 0x0000001200147213 */ /* 0x000fe40000000000 */
[----:B------:R-:W-:Y:S01]  /*16c0*/  ISETP.GE.AND P3, PT, R18, RZ, PT ;  /* 0x000000ff1200720c */ /* 0x000fe20003f66270 */
[----:B0-----:R-:W0:Y:S02]  /*16d0*/  MUFU.RCP R19, R19 ;  /* 0x0000001300137308 */ /* 0x001e240000001000 */
[----:B0-----:R-:W-:-:S06]  /*16e0*/  IADD3 R21, PT, PT, R19, 0xffffffe, RZ ;  /* 0x0ffffffe13157810 */ /* 0x001fcc0007ffe0ff */
[----:B------:R-:W0:Y:S02]  /*16f0*/  F2I.FTZ.U32.TRUNC.NTZ R11, R21 ;  /* 0x00000015000b7305 */ /* 0x000e24000021f000 */
[----:B0-----:R-:W-:-:S04]  /*1700*/  IMAD.MOV R10, RZ, RZ, -R11 ;  /* 0x000000ffff0a7224 */ /* 0x001fc800078e0a0b */
[----:B------:R-:W-:Y:S02]  /*1710*/  IMAD R23, R10, R15, RZ ;  /* 0x0000000f0a177224 */ /* 0x000fe400078e02ff */
[----:B------:R-:W-:-:S04]  /*1720*/  IMAD.MOV.U32 R10, RZ, RZ, RZ ;  /* 0x000000ffff0a7224 */ /* 0x000fc800078e00ff */
[----:B------:R-:W-:-:S06]  /*1730*/  IMAD.HI.U32 R11, R11, R23, R10 ;  /* 0x000000170b0b7227 */ /* 0x000fcc00078e000a */
[----:B------:R-:W-:-:S04]  /*1740*/  IMAD.HI.U32 R10, R11, R20, RZ ;  /* 0x000000140b0a7227 */ /* 0x000fc800078e00ff */
[----:B------:R-:W-:-:S04]  /*1750*/  IMAD.MOV R10, RZ, RZ, -R10 ;  /* 0x000000ffff0a7224 */ /* 0x000fc800078e0a0a */
[----:B------:R-:W-:Y:S02]  /*1760*/  IMAD R19, R15, R10, R20 ;  /* 0x0000000a0f137224 */ /* 0x000fe400078e0214 */
[----:B------:R-:W-:-:S05]  /*1770*/  IMAD.MOV.U32 R10, RZ, RZ, R15 ;  /* 0x000000ffff0a7224 */ /* 0x000fca00078e000f */
[----:B------:R-:W-:-:S13]  /*1780*/  ISETP.GT.U32.AND P2, PT, R10, R19, PT ;  /* 0x000000130a00720c */ /* 0x000fda0003f44070 */
[----:B------:R-:W-:-:S04]  /*1790*/  @!P2 IADD3 R19, PT, PT, R19, -R15, RZ ;  /* 0x8000000f1313a210 */ /* 0x000fc80007ffe0ff */
[----:B------:R-:W-:-:S13]  /*17a0*/  ISETP.GT.U32.AND P2, PT, R10, R19, PT ;  /* 0x000000130a00720c */ /* 0x000fda0003f44070 */
[----:B------:R-:W-:-:S04]  /*17b0*/  @!P2 IMAD.IADD R19, R19, 0x1, -R15 ;  /* 0x000000011313a824 */ /* 0x000fc800078e0a0f */
[----:B------:R-:W-:-:S05]  /*17c0*/  @!P3 IMAD.MOV R19, RZ, RZ, -R19 ;  /* 0x000000ffff13b224 */ /* 0x000fca00078e0a13 */
[----:B------:R-:W-:-:S04]  /*17d0*/  SEL R19, R16, R19, !P0 ;  /* 0x0000001310137207 */ /* 0x000fc80004000000 */
[----:B------:R-:W-:Y:S01]  /*17e0*/  ISETP.NE.AND P2, PT, R19, UR6, PT ;  /* 0x0000000613007c0c */ /* 0x000fe2000bf45270 */
[----:B--2---:R0:W-:Y:S01]  /*17f0*/  @!P1 STG.E desc[UR4][R2.64], R17 ;  /* 0x0000001102009986 */ /* 0x0041e2000c101904 */
[----:B------:R-:W-:Y:S11]  /*1800*/  BAR.SYNC.DEFER_BLOCKING 0x0 ;  /* 0x0000000000007b1d */ /* 0x000ff60000010000 */
[----:B------:R-:W2:Y:S01]  /*1810*/  @!P2 LDG.E R19, desc[UR4][R2.64] ;  /* 0x000000040213a981 */ /* 0x000ea2000c1e1900 */
[----:B------:R-:W-:-:S05]  /*1820*/  IABS R20, R14 ;  /* 0x0000000e00147213 */ /* 0x000fca0000000000 */
[----:B------:R-:W-:-:S04]  /*1830*/  IMAD.HI.U32 R18, R11, R20, RZ ;  /* 0x000000140b127227 */ /* 0x000fc800078e00ff */
[----:B------:R-:W-:Y:S01]  /*1840*/  IMAD.MOV R18, RZ, RZ, -R18 ;  /* 0x000000ffff127224 */ /* 0x000fe200078e0a12 */
[----:B--2---:R1:W-:Y:S01]  /*1850*/  @!P2 STG.E desc[UR4][R4.64], R19 ;  /* 0x000000130400a986 */ /* 0x0043e2000c101904 */
[----:B------:R-:W-:Y:S06]  /*1860*/  BAR.SYNC.DEFER_BLOCKING 0x0 ;  /* 0x0000000000007b1d */ /* 0x000fec0000010000 */
[----:B------:R-:W2:Y:S01]  /*1870*/  @!P2 LDG.E R21, desc[UR4][R4.64] ;  /* 0x000000040415a981 */ /* 0x000ea2000c1e1900 */
[----:B------:R-:W-:Y:S01]  /*1880*/  IMAD R18, R15, R18, R20 ;  /* 0x000000120f127224 */ /* 0x000fe200078e0214 */
[----:B------:R-:W-:-:S04]  /*1890*/  ISETP.GE.AND P3, PT, R14, RZ, PT ;  /* 0x000000ff0e00720c */ /* 0x000fc80003f66270 */
        /* <DEDUP_REMOVED lines=9> */
[----:B0-----:R-:W2:Y:S01]  /*1930*/  @!P1 LDG.E R17, desc[UR4][R2.64] ;  /* 0x0000000402119981 */ /* 0x001ea2000c1e1900 */
[----:B------:R-:W-:-:S05]  /*1940*/  VIADD R18, R14, 0xffffffff ;  /* 0xffffffff0e127836 */ /* 0x000fca0000000000 */
[----:B------:R-:W-:-:S05]  /*1950*/  IABS R20, R18 ;  /* 0x0000001200147213 */ /* 0x000fca0000000000 */
[----:B-1----:R-:W-:-:S04]  /*1960*/  IMAD.HI.U32 R19, R11, R20, RZ ;  /* 0x000000140b137227 */ /* 0x002fc800078e00ff */
        /* <DEDUP_REMOVED lines=15> */
[----:B0-----:R-:W2:Y:S01]  /*1a60*/  @!P2 LDG.E R17, desc[UR4][R2.64] ;  /* 0x000000040211a981 */ /* 0x001ea2000c1e1900 */
[----:B------:R-:W-:-:S04]  /*1a70*/  IADD3 R18, PT, PT, R14, -0x2, RZ ;  /* 0xfffffffe0e127810 */ /* 0x000fc80007ffe0ff */
        /* <DEDUP_REMOVED lines=18> */
[----:B------:R-:W-:Y:S01]  /*1ba0*/  VIADD R9, R9, 0x4 ;  /* 0x0000000409097836 */ /* 0x000fe20000000000 */
[----:B------:R-:W-:Y:S01]  /*1bb0*/  IADD3 R13, PT, PT, R13, -0x4, RZ ;  /* 0xfffffffc0d0d7810 */ /* 0x000fe20007ffe0ff */
[----:B------:R-:W-:Y:S01]  /*1bc0*/  VIADD R14, R14, 0xfffffffc ;  /* 0xfffffffc0e0e7836 */ /* 0x000fe20000000000 */
[----:B--2---:R1:W-:Y:S01]  /*1bd0*/  @!P0 STG.E desc[UR4][R4.64], R15 ;  /* 0x0000000f04008986 */ /* 0x0043e2000c101904 */
[----:B------:R-:W-:Y:S01]  /*1be0*/  BAR.SYNC.DEFER_BLOCKING 0x0 ;  /* 0x0000000000007b1d */ /* 0x000fe20000010000 */
[----:B------:R-:W-:-:S13]  /*1bf0*/  ISETP.NE.AND P0, PT, R9, RZ, PT ;  /* 0x000000ff0900720c */ /* 0x000fda0003f05270 */
[----:B-1----:R-:W-:Y:S05]  /*1c00*/  @P0 BRA `(.L_x_121) ;  /* 0xfffffff8005c0947 */ /* 0x002fea000383ffff */
[----:B------:R-:W-:-:S07]  /*1c10*/  VIADD R13, R13, 0x1 ;  /* 0x000000010d0d7836 */ /* 0x000fce0000000000 */
.L_x_120:
[----:B------:R-:W-:-:S13]  /*1c20*/  ISETP.NE.AND P0, PT, R7, RZ, PT ;  /* 0x000000ff0700720c */ /* 0x000fda0003f05270 */
[----:B------:R-:W-:Y:S05]  /*1c30*/  @!P0 BRA `(.L_x_111) ;  /* 0x0000000400008947 */ /* 0x000fea0003800000 */
[----:B------:R-:W-:Y:S01]  /*1c40*/  IABS R10, R8 ;  /* 0x00000008000a7213 */ /* 0x000fe20000000000 */
[----:B------:R-:W2:Y:S01]  /*1c50*/  LDCU UR6, c[0x0][0x39c] ;  /* 0x00007380ff0677ac */ /* 0x000ea20008000800 */
[----:B------:R-:W3:Y:S01]  /*1c60*/  LDC R8, c[0x0][0x398] ;  /* 0x0000e600ff087b82 */ /* 0x000ee20000000800 */
[----:B------:R-:W-:Y:S01]  /*1c70*/  IADD3 R9, PT, PT, -R7, RZ, RZ ;  /* 0x000000ff07097210 */ /* 0x000fe20007ffe1ff */
[----:B------:R-:W4:Y:S01]  /*1c80*/  I2F.RP R16, R10 ;  /* 0x0000000a00107306 */ /* 0x000f220000209400 */
[----:B------:R-:W-:-:S07]  /*1c90*/  VIADD R7, R6, 0x1 ;  /* 0x0000000106077836 */ /* 0x000fce0000000000 */
[----:B----4-:R-:W4:Y:S02]  /*1ca0*/  MUFU.RCP R16, R16 ;  /* 0x0000001000107308 */ /* 0x010f240000001000 */
[----:B----4-:R-:W-:-:S06]  /*1cb0*/  VIADD R14, R16, 0xffffffe ;  /* 0x0ffffffe100e7836 */ /* 0x010fcc0000000000 */
[----:B-1----:R1:W4:Y:S02]  /*1cc0*/  F2I.FTZ.U32.TRUNC.NTZ R15, R14 ;  /* 0x0000000e000f7305 */ /* 0x002324000021f000 */
[----:B-1----:R-:W-:Y:S02]  /*1cd0*/  IMAD.MOV.U32 R14, RZ, RZ, RZ ;  /* 0x000000ffff0e7224 */ /* 0x002fe400078e00ff */
[----:B----4-:R-:W-:-:S04]  /*1ce0*/  IMAD.MOV R11, RZ, RZ, -R15 ;  /* 0x000000ffff0b7224 */ /* 0x010fc800078e0a0f */
[----:B------:R-:W-:-:S04]  /*1cf0*/  IMAD R11, R11, R10, RZ ;  /* 0x0000000a0b0b7224 */ /* 0x000fc800078e02ff */
[----:B--23--:R-:W-:-:S07]  /*1d00*/  IMAD.HI.U32 R11, R15, R11, R14 ;  /* 0x0000000b0f0b7227 */ /* 0x00cfce00078e000e */
.L_x_122:
[----:B------:R-:W-:Y:S01]  /*1d10*/  IMAD.IADD R16, R7, 0x1, R13 ;  /* 0x0000000107107824 */ /* 0x000fe200078e020d */
        /* <DEDUP_REMOVED lines=16> */
[----:B------:R-:W1:Y:S01]  /*1e20*/  I2F.RP R18, R14 ;  /* 0x0000000e00127306 */ /* 0x000e620000209400 */
[----:B------:R-:W-:Y:S01]  /*1e30*/  IMAD.IADD R16, R6, 0x1, R13 ;  /* 0x0000000106107824 */ /* 0x000fe200078e020d */
[----:B------:R-:W-:-:S04]  /*1e40*/  MOV R10, RZ ;  /* 0x000000ff000a7202 */ /* 0x000fc80000000f00 */
[----:B------:R-:W-:Y:S02]  /*1e50*/  IABS R20, R16 ;  /* 0x0000001000147213 */ /* 0x000fe40000000000 */
[----:B------:R-:W-:Y:S01]  /*1e60*/  ISETP.GE.AND P3, PT, R16, RZ, PT ;  /* 0x000000ff1000720c */ /* 0x000fe20003f66270 */
[----:B-1----:R-:W0:Y:S02]  /*1e70*/  MUFU.RCP R18, R18 ;  /* 0x0000001200127308 */ /* 0x002e240000001000 */
        /* <DEDUP_REMOVED lines=19> */
[----:B------:R-:W3:Y:S01]  /*1fb0*/  @!P0 LDG.E R15, desc[UR4][R2.64] ;  /* 0x00000004020f8981 */ /* 0x000ee2000c1e1900 */
[----:B------:R-:W-:Y:S01]  /*1fc0*/  VIADD R9, R9, 0x1 ;  /* 0x0000000109097836 */ /* 0x000fe20000000000 */
[----:B------:R-:W-:Y:S01]  /*1fd0*/  LOP3.LUT R13, RZ, R12, RZ, 0x33, !PT ;  /* 0x0000000cff0d7212 */ /* 0x000fe200078e33ff */
[----:B------:R-:W-:-:S04]  /*1fe0*/  VIADD R14, R12, 0x1 ;  /* 0x000000010c0e7836 */ /* 0x000fc80000000000 */
[----:B------:R-:W-:Y:S01]  /*1ff0*/  IMAD.MOV.U32 R12, RZ, RZ, R14 ;  /* 0x000000ffff0c7224 */ /* 0x000fe200078e000e */
[----:B---3--:R2:W-:Y:S01]  /*2000*/  @!P0 STG.E desc[UR4][R4.64], R15 ;  /* 0x0000000f04008986 */ /* 0x0085e2000c101904 */
[----:B------:R-:W-:Y:S01]  /*2010*/  BAR.SYNC.DEFER_BLOCKING 0x0 ;  /* 0x0000000000007b1d */ /* 0x000fe20000010000 */
[----:B------:R-:W-:-:S13]  /*2020*/  ISETP.NE.AND P0, PT, R9, RZ, PT ;  /* 0x000000ff0900720c */ /* 0x000fda0003f05270 */
[----:B--2---:R-:W-:Y:S05]  /*2030*/  @P0 BRA `(.L_x_122) ;  /* 0xfffffffc00340947 */ /* 0x004fea000383ffff */
.L_x_111:
[----:B-1----:R-:W1:Y:S02]  /*2040*/  LDC.64 R4, c[0x0][0x380] ;  /* 0x0000e000ff047b82 */ /* 0x002e640000000a00 */
[----:B-1----:R-:W-:-:S05]  /*2050*/  IMAD.WIDE R4, R0, 0x4, R4 ;  /* 0x0000000400047825 */ /* 0x002fca00078e0204 */
[----:B------:R-:W2:Y:S01]  /*2060*/  LDG.E R0, desc[UR4][R4.64] ;  /* 0x0000000404007981 */ /* 0x000ea2000c1e1900 */
[----:B0-----:R-:W-:Y:S01]  /*2070*/  I2FP.F32.S32 R3, R8 ;  /* 0x0000000800037245 */ /* 0x001fe20000201400 */
[----:B------:R-:W-:Y:S03]  /*2080*/  BSSY.RECONVERGENT B0, `(.L_x_123) ;  /* 0x000000c000007945 */ /* 0x000fe60003800200 */
[----:B------:R-:W0:Y:S02]  /*2090*/  MUFU.RCP R2, R3 ;  /* 0x0000000300027308 */ /* 0x000e240000001000 */
[----:B0-----:R-:W-:-:S04]  /*20a0*/  FFMA R7, -R3, R2, 1 ;  /* 0x3f80000003077423 */ /* 0x001fc80000000102 */
[----:B------:R-:W-:Y:S02]  /*20b0*/  FFMA R7, R2, R7, R2 ;  /* 0x0000000702077223 */ /* 0x000fe40000000002 */
[----:B--2---:R-:W0:Y:S02]  /*20c0*/  FCHK P0, R0, R3 ;  /* 0x0000000300007302 */ /* 0x004e240000000000 */
[----:B------:R-:W-:-:S04]  /*20d0*/  FFMA R2, R0, R7, RZ ;  /* 0x0000000700027223 */ /* 0x000fc800000000ff */
[----:B------:R-:W-:-:S04]  /*20e0*/  FFMA R6, -R3, R2, R0 ;  /* 0x0000000203067223 */ /* 0x000fc80000000100 */
[----:B------:R-:W-:Y:S01]  /*20f0*/  FFMA R7, R7, R6, R2 ;  /* 0x0000000607077223 */ /* 0x000fe20000000002 */
[----:B0-----:R-:W-:Y:S06]  /*2100*/  @!P0 BRA `(.L_x_124) ;  /* 0x00000000000c8947 */ /* 0x001fec0003800000 */
[----:B------:R-:W-:-:S07]  /*2110*/  MOV R2, 0x2130 ;  /* 0x0000213000027802 */ /* 0x000fce0000000f00 */
[----:B------:R-:W-:Y:S05]  /*2120*/  CALL.REL.NOINC `($__internal_3_$__cuda_sm3x_div_rn_noftz_f32_slowpath) ;  /* 0x0000000000107944 */ /* 0x000fea0003c00000 */
[----:B------:R-:W-:-:S07]  /*2130*/  MOV R7, R0 ;  /* 0x0000000000077202 */ /* 0x000fce0000000f00 */
.L_x_124:
[----:B------:R-:W-:Y:S05]  /*2140*/  BSYNC.RECONVERGENT B0 ;  /* 0x0000000000007941 */ /* 0x000fea0003800200 */
.L_x_123:
[----:B------:R-:W-:Y:S01]  /*2150*/  STG.E desc[UR4][R4.64], R7 ;  /* 0x0000000704007986 */ /* 0x000fe2000c101904 */
[----:B------:R-:W-:Y:S05]  /*2160*/  EXIT ;  /* 0x000000000000794d */ /* 0x000fea0003800000 */
        .weak           $__internal_3_$__cuda_sm3x_div_rn_noftz_f32_slowpath
        .type           $__internal_3_$__cuda_sm3x_div_rn_noftz_f32_slowpath,@function
        .size           $__internal_3_$__cuda_sm3x_div_rn_noftz_f32_slowpath,(.L_x_140 - $__internal_3_$__cuda_sm3x_div_rn_noftz_f32_slowpath)
$__internal_3_$__cuda_sm3x_div_rn_noftz_f32_slowpath:
        /* <DEDUP_REMOVED lines=36> */
.L_x_126:
[----:B------:R-:W-:Y:S01]  /*23b0*/  LEA R0, R7, 0xc0800000, 0x17 ;  /* 0xc080000007007811 */ /* 0x000fe200078eb8ff */
[----:B------:R-:W-:Y:S01]  /*23c0*/  BSSY.RECONVERGENT B2, `(.L_x_131) ;  /* 0x0000036000027945 */ /* 0x000fe20003800200 */
[----:B------:R-:W-:-:S03]  /*23d0*/  IADD3 R6, PT, PT, R6, -0x7f, RZ ;  /* 0xffffff8106067810 */ /* 0x000fc60007ffe0ff */
        /* <DEDUP_REMOVED lines=32> */
[C---:B------:R-:W-:Y:S01]  /*25e0*/  VIADD R8, R9.reuse, 0x20 ;  /* 0x0000002009087836 */ /* 0x040fe20000000000 */
[----:B------:R-:W-:Y:S02]  /*25f0*/  IADD3 R9, PT, PT, -R9, RZ, RZ ;  /* 0x000000ff09097210 */ /* 0x000fe40007ffe1ff */
[----:B------:R-:W-:-:S02]  /*2600*/  LOP3.LUT R7, R7, 0x800000, RZ, 0xfc, !PT ;  /* 0x0080000007077812 */ /* 0x000fc400078efcff */
[----:B------:R-:W-:Y:S02]  /*2610*/  FSETP.NEU.FTZ.AND P0, PT, R3, R6, PT ;  /* 0x000000060300720b */ /* 0x000fe40003f1d000 */
[----:B------:R-:W-:Y:S02]  /*2620*/  SHF.L.U32 R8, R7, R8, RZ ;  /* 0x0000000807087219 */ /* 0x000fe400000006ff */
[----:B------:R-:W-:Y:S02]  /*2630*/  SEL R6, R9, RZ, P2 ;  /* 0x000000ff09067207 */ /* 0x000fe40001000000 */
[----:B------:R-:W-:Y:S02]  /*2640*/  ISETP.NE.AND P1, PT, R8, RZ, P1 ;  /* 0x000000ff0800720c */ /* 0x000fe40000f25270 */
[----:B------:R-:W-:Y:S02]  /*2650*/  SHF.R.U32.HI R6, RZ, R6, R7 ;  /* 0x00000006ff067219 */ /* 0x000fe40000011607 */
[----:B------:R-:W-:-:S02]  /*2660*/  PLOP3.LUT P0, PT, P0, P1, PT, 0xf8, 0x8f ;  /* 0x00000000008f781c */ /* 0x000fc40000703f70 */
[----:B------:R-:W-:Y:S02]  /*2670*/  SHF.R.U32.HI R8, RZ, 0x1, R6 ;  /* 0x00000001ff087819 */ /* 0x000fe40000011606 */
[----:B------:R-:W-:-:S04]  /*2680*/  SEL R3, RZ, 0x1, !P0 ;  /* 0x00000001ff037807 */ /* 0x000fc80004000000 */
[----:B------:R-:W-:-:S04]  /*2690*/  LOP3.LUT R3, R3, 0x1, R8, 0xf8, !PT ;  /* 0x0000000103037812 */ /* 0x000fc800078ef808 */
[----:B------:R-:W-:-:S05]  /*26a0*/  LOP3.LUT R3, R3, R6, RZ, 0xc0, !PT ;  /* 0x0000000603037212 */ /* 0x000fca00078ec0ff */
[----:B------:R-:W-:-:S05]  /*26b0*/  IMAD.IADD R3, R8, 0x1, R3 ;  /* 0x0000000108037824 */ /* 0x000fca00078e0203 */
[----:B------:R-:W-:Y:S01]  /*26c0*/  LOP3.LUT R0, R3, R0, RZ, 0xfc, !PT ;  /* 0x0000000003007212 */ /* 0x000fe200078efcff */
[----:B------:R-:W-:Y:S06]  /*26d0*/  BRA `(.L_x_134) ;  /* 0x0000000000107947 */ /* 0x000fec0003800000 */
.L_x_133:
[----:B------:R-:W-:-:S04]  /*26e0*/  LOP3.LUT R0, R0, 0x80000000, RZ, 0xc0, !PT ;  /* 0x8000000000007812 */ /* 0x000fc800078ec0ff */
[----:B------:R-:W-:Y:S01]  /*26f0*/  LOP3.LUT R0, R0, 0x7f800000, RZ, 0xfc, !PT ;  /* 0x7f80000000007812 */ /* 0x000fe200078efcff */
[----:B------:R-:W-:Y:S06]  /*2700*/  BRA `(.L_x_134) ;  /* 0x0000000000047947 */ /* 0x000fec0003800000 */
.L_x_132:
[----:B------:R-:W-:-:S07]  /*2710*/  IMAD R0, R7, 0x800000, R0 ;  /* 0x0080000007007824 */ /* 0x000fce00078e0200 */
.L_x_134:
[----:B------:R-:W-:Y:S05]  /*2720*/  BSYNC.RECONVERGENT B2 ;  /* 0x0000000000027941 */ /* 0x000fea0003800200 */
.L_x_131:
[----:B------:R-:W-:Y:S05]  /*2730*/  BRA `(.L_x_135) ;  /* 0x0000000000207947 */ /* 0x000fea0003800000 */
.L_x_130:
[----:B------:R-:W-:-:S04]  /*2740*/  LOP3.LUT R0, R9, 0x80000000, R8, 0x48, !PT ;  /* 0x8000000009007812 */ /* 0x000fc800078e4808 */
[----:B------:R-:W-:Y:S01]  /*2750*/  LOP3.LUT R0, R0, 0x7f800000, RZ, 0xfc, !PT ;  /* 0x7f80000000007812 */ /* 0x000fe200078efcff */
[----:B------:R-:W-:Y:S06]  /*2760*/  BRA `(.L_x_135) ;  /* 0x0000000000147947 */ /* 0x000fec0003800000 */
.L_x_129:
[----:B------:R-:W-:Y:S01]  /*2770*/  LOP3.LUT R0, R9, 0x80000000, R8, 0x48, !PT ;  /* 0x8000000009007812 */ /* 0x000fe200078e4808 */
[----:B------:R-:W-:Y:S06]  /*2780*/  BRA `(.L_x_135) ;  /* 0x00000000000c7947 */ /* 0x000fec0003800000 */
.L_x_128:
[----:B------:R-:W0:Y:S01]  /*2790*/  MUFU.RSQ R0, -QNAN ;  /* 0xffc0000000007908 */ /* 0x000e220000001400 */
[----:B------:R-:W-:Y:S05]  /*27a0*/  BRA `(.L_x_135) ;  /* 0x0000000000047947 */ /* 0x000fea0003800000 */
.L_x_127:
[----:B------:R-:W-:-:S07]  /*27b0*/  FADD.FTZ R0, R0, R3 ;  /* 0x0000000300007221 */ /* 0x000fce0000010000 */
.L_x_135:
[----:B------:R-:W-:Y:S05]  /*27c0*/  BSYNC.RECONVERGENT B1 ;  /* 0x0000000000017941 */ /* 0x000fea0003800200 */
.L_x_125:
[----:B------:R-:W-:-:S04]  /*27d0*/  IMAD.MOV.U32 R3, RZ, RZ, 0x0 ;  /* 0x00000000ff037424 */ /* 0x000fc800078e00ff */
[----:B0-----:R-:W-:Y:S05]  /*27e0*/  RET.REL.NODEC R2 `(ring_allreduce_f32) ;  /* 0xffffffd802047950 */ /* 0x001fea0003c3ffff */
.L_x_136:
        /* <DEDUP_REMOVED lines=9> */
.L_x_140:


//--------------------- .nv.shared.gather_partitioned_params_f32 --------------------------
	.section	.nv.shared.gather_partitioned_params_f32,"aw",@nobits
	.sectionflags	@""
	.align	16
	.zero		1024


//--------------------- .nv.shared.reserved.0     --------------------------
	.section	.nv.shared.reserved.0,"aw",@nobits
	.weak		__nv_reservedSMEM_offset_0_alias
	.size		__nv_reservedSMEM_offset_0_alias, 0, 64
	.other		__nv_reservedSMEM_offset_0_alias,@"STO_CUDA_RESERVED_SHARED STV_DEFAULT"
__nv_reservedSMEM_offset_0_alias:
	.zero		0
	.zero		64


//--------------------- .nv.shared.partition_optimizer_states_f32 --------------------------
	.section	.nv.shared.partition_optimizer_states_f32,"aw",@nobits
	.sectionflags	@""
	.align	16
	.zero		1024


//--------------------- .nv.shared.accumulate_gradients_mixed_f16 --------------------------
	.section	.nv.shared.accumulate_gradients_mixed_f16,"aw",@nobits
	.sectionflags	@""
	.align	16
	.zero		1024


//--------------------- .nv.shared.pipeline_grad_sync_f32 --------------------------
	.section	.nv.shared.pipeline_grad_sync_f32,"aw",@nobits
	.sectionflags	@""
	.align	16
	.zero		1024


//--------------------- .nv.shared.hierarchical_allreduce_f32 --------------------------
	.section	.nv.shared.hierarchical_allreduce_f32,"aw",@nobits
	.sectionflags	@""
	.align	16
	.zero		1024


//--------------------- .nv.shared.decompress_gradients_f32 --------------------------
	.section	.nv.shared.decompress_gradients_f32,"aw",@nobits
	.sectionflags	@""
	.align	16
	.zero		1024


//--------------------- .nv.shared.compress_gradients_topk_f32 --------------------------
	.section	.nv.shared.compress_gradients_topk_f32,"aw",@nobits
	.sectionflags	@""
	.align	16
	.zero		1024


//--------------------- .nv.shared.tree_allreduce_f32 --------------------------
	.section	.nv.shared.tree_allreduce_f32,"aw",@nobits
	.sectionflags	@""
	.align	16
	.zero		1024


//--------------------- .nv.shared.ring_allreduce_f32 --------------------------
	.section	.nv.shared.ring_allreduce_f32,"aw",@nobits
	.sectionflags	@""
	.align	16
	.zero		1024


//--------------------- .nv.constant0.gather_partitioned_params_f32 --------------------------
	.section	.nv.constant0.gather_partitioned_params_f32,"a",@progbits
	.sectionflags	@""
	.align	4
.nv.constant0.gather_partitioned_params_f32:
	.zero		924


//--------------------- .nv.constant0.partition_optimizer_states_f32 --------------------------
	.section	.nv.constant0.partition_optimizer_states_f32,"a",@progbits
	.sectionflags	@""
	.align	4
.nv.constant0.partition_optimizer_states_f32:
	.zero		940


//--------------------- .nv.constant0.accumulate_gradients_mixed_f16 --------------------------
	.section	.nv.constant0.accumulate_gradients_mixed_f16,"a",@progbits
	.sectionflags	@""
	.align	4
.nv.constant0.accumulate_gradients_mixed_f16:
	.zero		936


//--------------------- .nv.constant0.pipeline_grad_sync_f32 --------------------------
	.section	.nv.constant0.pipeline_grad_sync_f32,"a",@progbits
	.sectionflags	@""
	.align	4
.nv.constant0.pipeline_grad_sync_f32:
	.zero		948


//--------------------- .nv.constant0.hierarchical_allreduce_f32 --------------------------
	.section	.nv.constant0.hierarchical_allreduce_f32,"a",@progbits
	.sectionflags	@""
	.align	4
.nv.constant0.hierarchical_allreduce_f32:
	.zero		940


//--------------------- .nv.constant0.decompress_gradients_f32 --------------------------
	.section	.nv.constant0.decompress_gradients_f32,"a",@progbits
	.sectionflags	@""
	.align	4
.nv.constant0.decompress_gradients_f32:
	.zero		928


//--------------------- .nv.constant0.compress_gradients_topk_f32 --------------------------
	.section	.nv.constant0.compress_gradients_topk_f32,"a",@progbits
	.sectionflags	@""
	.align	4
.nv.constant0.compress_gradients_topk_f32:
	.zero		940


//--------------------- .nv.constant0.tree_allreduce_f32 --------------------------
	.section	.nv.constant0.tree_allreduce_f32,"a",@progbits
	.sectionflags	@""
	.align	4
.nv.constant0.tree_allreduce_f32:
	.zero		924


//--------------------- .nv.constant0.ring_allreduce_f32 --------------------------
	.section	.nv.constant0.ring_allreduce_f32,"a",@progbits
	.sectionflags	@""
	.align	4
.nv.constant0.ring_allreduce_f32:
	.zero		928


//--------------------- SYMBOLS --------------------------

	.type		.nv.reservedSmem.offset0,@object
	.size		.nv.reservedSmem.offset0,0x4
	.type		.nv.reservedSmem.cap,@object
	.size		.nv.reservedSmem.cap,0x4
